	.target	sm_100a

	.elftype	@"ET_EXEC"


//--------------------- .note.nv.tkinfo           --------------------------
	.section	.note.nv.tkinfo,"",@"SHT_NOTE"
	.sectionflags	@"SHF_NOTE_NV_TKINFO"
	.tkinfo
        /*0018*/ 	.word	0x00000081
        /*0030*/ 	.string	""
        /*0030*/ 	.string	"ptxas-blackwell"
        /*0030*/ 	.string	"Cuda compilation tools, release 12.9, V12.9.86"
        /*0030*/ 	.string	"Build cuda_12.9.r12.9/compiler.36037853_0"
        /*0030*/ 	.string	"-v  -suppress-debug-info  -lineinfo  -arch sm_100a "



//--------------------- .note.nv.cuver            --------------------------
	.section	.note.nv.cuver,"",@"SHT_NOTE"
	.sectionflags	@"SHF_NOTE_NV_CUVER"
        /*0018*/ 	.short	0x0001
        /*001a*/ 	.short	0x0064
        /*001c*/ 	.short	0x0001
        /*001e*/ 	.short	0x0000
        /*0020*/ 	.short	0x0001
        /*0022*/ 	.short	0x0000


//--------------------- .nv.info                  --------------------------
	.section	.nv.info,"",@"SHT_CUDA_INFO"
	.align	4


	//----- nvinfo : EIATTR_REGCOUNT
	.align		4
        /*0000*/ 	.byte	0x04, 0x2f
        /*0002*/ 	.short	(.L_4 - .L_3)
	.align		4
.L_3:
        /*0004*/ 	.word	index@(gluon_tcgen05)
        /*0008*/ 	.word	0x00000027


	//----- nvinfo : EIATTR_FRAME_SIZE
	.align		4
.L_4:
        /*000c*/ 	.byte	0x04, 0x11
        /*000e*/ 	.short	(.L_6 - .L_5)
	.align		4
.L_5:
        /*0010*/ 	.word	index@($__internal_2_$__cuda_sm10x_tcgen05_guardrail_trap_unallocated_columns_being_dealloced)
        /*0014*/ 	.word	0x00000000


	//----- nvinfo : EIATTR_FRAME_SIZE
	.align		4
.L_6:
        /*0018*/ 	.byte	0x04, 0x11
        /*001a*/ 	.short	(.L_8 - .L_7)
	.align		4
.L_7:
        /*001c*/ 	.word	index@($__internal_1_$__cuda_sm10x_tcgen05_guardrail_trap_phase_invalid_during_alloc)
        /*0020*/ 	.word	0x00000000


	//----- nvinfo : EIATTR_FRAME_SIZE
	.align		4
.L_8:
        /*0024*/ 	.byte	0x04, 0x11
        /*0026*/ 	.short	(.L_10 - .L_9)
	.align		4
.L_9:
        /*0028*/ 	.word	index@($__internal_0_$__cuda_sm10x_tcgen05_guardrail_trap_col_being_dealloced_not_returned_by_alloc)
        /*002c*/ 	.word	0x00000000


	//----- nvinfo : EIATTR_FRAME_SIZE
	.align		4
.L_10:
        /*0030*/ 	.byte	0x04, 0x11
        /*0032*/ 	.short	(.L_12 - .L_11)
	.align		4
.L_11:
        /*0034*/ 	.word	index@(gluon_tcgen05)
        /*0038*/ 	.word	0x00000000


	//----- nvinfo : EIATTR_MIN_STACK_SIZE
	.align		4
.L_12:
        /*003c*/ 	.byte	0x04, 0x12
        /*003e*/ 	.short	(.L_14 - .L_13)
	.align		4
.L_13:
        /*0040*/ 	.word	index@(gluon_tcgen05)
        /*0044*/ 	.word	0x00000000
.L_14:


//--------------------- .nv.info.gluon_tcgen05    --------------------------
	.section	.nv.info.gluon_tcgen05,"",@"SHT_CUDA_INFO"
	.sectionflags	@""
	.align	4


	//----- nvinfo : EIATTR_CUDA_API_VERSION
	.align		4
        /*0000*/ 	.byte	0x04, 0x37
        /*0002*/ 	.short	(.L_16 - .L_15)
.L_15:
        /*0004*/ 	.word	0x00000081


	//----- nvinfo : EIATTR_KPARAM_INFO
	.align		4
.L_16:
        /*0008*/ 	.byte	0x04, 0x17
        /*000a*/ 	.short	(.L_18 - .L_17)
.L_17:
        /*000c*/ 	.word	0x00000000
        /*0010*/ 	.short	0x000a
        /*0012*/ 	.short	0x0048
        /*0014*/ 	.byte	0x00, 0xf4, 0x21, 0x00


	//----- nvinfo : EIATTR_KPARAM_INFO
	.align		4
.L_18:
        /*0018*/ 	.byte	0x04, 0x17
        /*001a*/ 	.short	(.L_20 - .L_19)
.L_19:
        /*001c*/ 	.word	0x00000000
        /*0020*/ 	.short	0x0009
        /*0022*/ 	.short	0x0040
        /*0024*/ 	.byte	0x00, 0xf4, 0x21, 0x00


	//----- nvinfo : EIATTR_KPARAM_INFO
	.align		4
.L_20:
        /*0028*/ 	.byte	0x04, 0x17
        /*002a*/ 	.short	(.L_22 - .L_21)
.L_21:
        /*002c*/ 	.word	0x00000000
        /*0030*/ 	.short	0x0008
        /*0032*/ 	.short	0x0038
        /*0034*/ 	.byte	0x00, 0xf0, 0x21, 0x00


	//----- nvinfo : EIATTR_KPARAM_INFO
	.align		4
.L_22:
        /*0038*/ 	.byte	0x04, 0x17
        /*003a*/ 	.short	(.L_24 - .L_23)
.L_23:
        /*003c*/ 	.word	0x00000000
        /*0040*/ 	.short	0x0007
        /*0042*/ 	.short	0x0030
        /*0044*/ 	.byte	0x00, 0xf0, 0x21, 0x00


	//----- nvinfo : EIATTR_KPARAM_INFO
	.align		4
.L_24:
        /*0048*/ 	.byte	0x04, 0x17
        /*004a*/ 	.short	(.L_26 - .L_25)
.L_25:
        /*004c*/ 	.word	0x00000000
        /*0050*/ 	.short	0x0006
        /*0052*/ 	.short	0x0028
        /*0054*/ 	.byte	0x00, 0xf0, 0x21, 0x00


	//----- nvinfo : EIATTR_KPARAM_INFO
	.align		4
.L_26:
        /*0058*/ 	.byte	0x04, 0x17
        /*005a*/ 	.short	(.L_28 - .L_27)
.L_27:
        /*005c*/ 	.word	0x00000000
        /*0060*/ 	.short	0x0005
        /*0062*/ 	.short	0x0020
        /*0064*/ 	.byte	0x00, 0xf0, 0x11, 0x00


	//----- nvinfo : EIATTR_KPARAM_INFO
	.align		4
.L_28:
        /*0068*/ 	.byte	0x04, 0x17
        /*006a*/ 	.short	(.L_30 - .L_29)
.L_29:
        /*006c*/ 	.word	0x00000000
        /*0070*/ 	.short	0x0004
        /*0072*/ 	.short	0x001c
        /*0074*/ 	.byte	0x00, 0xf0, 0x11, 0x00


	//----- nvinfo : EIATTR_KPARAM_INFO
	.align		4
.L_30:
        /*0078*/ 	.byte	0x04, 0x17
        /*007a*/ 	.short	(.L_32 - .L_31)
.L_31:
        /*007c*/ 	.word	0x00000000
        /*0080*/ 	.short	0x0003
        /*0082*/ 	.short	0x0018
        /*0084*/ 	.byte	0x00, 0xf0, 0x11, 0x00


	//----- nvinfo : EIATTR_KPARAM_INFO
	.align		4
.L_32:
        /*0088*/ 	.byte	0x04, 0x17
        /*008a*/ 	.short	(.L_34 - .L_33)
.L_33:
        /*008c*/ 	.word	0x00000000
        /*0090*/ 	.short	0x0002
        /*0092*/ 	.short	0x0010
        /*0094*/ 	.byte	0x00, 0xf4, 0x21, 0x00


	//----- nvinfo : EIATTR_KPARAM_INFO
	.align		4
.L_34:
        /*0098*/ 	.byte	0x04, 0x17
        /*009a*/ 	.short	(.L_36 - .L_35)
.L_35:
        /*009c*/ 	.word	0x00000000
        /*00a0*/ 	.short	0x0001
        /*00a2*/ 	.short	0x0008
        /*00a4*/ 	.byte	0x00, 0xf4, 0x21, 0x00


	//----- nvinfo : EIATTR_KPARAM_INFO
	.align		4
.L_36:
        /*00a8*/ 	.byte	0x04, 0x17
        /*00aa*/ 	.short	(.L_38 - .L_37)
.L_37:
        /*00ac*/ 	.word	0x00000000
        /*00b0*/ 	.short	0x0000
        /*00b2*/ 	.short	0x0000
        /*00b4*/ 	.byte	0x00, 0xf4, 0x21, 0x00


	//----- nvinfo : EIATTR_AT_ENTRY_FRAGMENTS
	.align		4
.L_38:
        /*00b8*/ 	.byte	0x04, 0x4f
        /*00ba*/ 	.short	(.L_40 - .L_39)


	//   ....[0]....
.L_39:
        /*00bc*/ 	.word	0x00000004


	//----- nvinfo : EIATTR_RESERVED_SMEM_USED
	.align		4
.L_40:
        /*00c0*/ 	.byte	0x01, 0x41
	.zero		2


	//----- nvinfo : EIATTR_SPARSE_MMA_MASK
	.align		4
        /*00c4*/ 	.byte	0x03, 0x50
        /*00c6*/ 	.short	0x0000


	//----- nvinfo : EIATTR_TCGEN05_1CTA_USED
	.align		4
        /*00c8*/ 	.byte	0x01, 0x51
	.zero		2


	//----- nvinfo : EIATTR_MAXREG_COUNT
	.align		4
        /*00cc*/ 	.byte	0x03, 0x1b
        /*00ce*/ 	.short	0x00ff


	//----- nvinfo : EIATTR_NUM_BARRIERS
	.align		4
        /*00d0*/ 	.byte	0x02, 0x4c
        /*00d2*/ 	.byte	0x01
	.zero		1


	//----- nvinfo : EIATTR_INT_WARP_WIDE_INSTR_OFFSETS
	.align		4
        /*00d4*/ 	.byte	0x04, 0x31
        /*00d6*/ 	.short	(.L_42 - .L_41)


	//   ....[0]....
.L_41:
        /*00d8*/ 	.word	0x00001640


	//   ....[1]....
        /*00dc*/ 	.word	0x00001660


	//   ....[2]....
        /*00e0*/ 	.word	0x000016f0


	//   ....[3]....
        /*00e4*/ 	.word	0x000018b0


	//   ....[4]....
        /*00e8*/ 	.word	0x000018c0


	//   ....[5]....
        /*00ec*/ 	.word	0x000018d0


	//   ....[6]....
        /*00f0*/ 	.word	0x000018e0


	//   ....[7]....
        /*00f4*/ 	.word	0x00001b80


	//   ....[8]....
        /*00f8*/ 	.word	0x00001b90


	//   ....[9]....
        /*00fc*/ 	.word	0x00001d10


	//   ....[10]....
        /*0100*/ 	.word	0x00001d60


	//   ....[11]....
        /*0104*/ 	.word	0x00001d70


	//   ....[12]....
        /*0108*/ 	.word	0x00001da0


	//   ....[13]....
        /*010c*/ 	.word	0x00001fb0


	//   ....[14]....
        /*0110*/ 	.word	0x00001fc0


	//   ....[15]....
        /*0114*/ 	.word	0x00002280


	//   ....[16]....
        /*0118*/ 	.word	0x00002290


	//   ....[17]....
        /*011c*/ 	.word	0x000025d0


	//   ....[18]....
        /*0120*/ 	.word	0x00002620


	//----- nvinfo : EIATTR_COOP_GROUP_MASK_REGIDS
	.align		4
.L_42:
        /*0124*/ 	.byte	0x04, 0x29
        /*0126*/ 	.short	(.L_44 - .L_43)


	//   ....[0]....
.L_43:
        /*0128*/ 	.word	0xffffffff


	//   ....[1]....
        /*012c*/ 	.word	0xffffffff


	//   ....[2]....
        /*0130*/ 	.word	0xffffffff


	//   ....[3]....
        /*0134*/ 	.word	0xffffffff


	//   ....[4]....
        /*0138*/ 	.word	0xffffffff


	//   ....[5]....
        /*013c*/ 	.word	0xffffffff


	//   ....[6]....
        /*0140*/ 	.word	0xffffffff


	//   ....[7]....
        /*0144*/ 	.word	0xffffffff


	//   ....[8]....
        /*0148*/ 	.word	0xffffffff


	//   ....[9]....
        /*014c*/ 	.word	0xffffffff


	//----- nvinfo : EIATTR_COOP_GROUP_INSTR_OFFSETS
	.align		4
.L_44:
        /*0150*/ 	.byte	0x04, 0x28
        /*0152*/ 	.short	(.L_46 - .L_45)


	//   ....[0]....
.L_45:
        /*0154*/ 	.word	0x00000050


	//   ....[1]....
        /*0158*/ 	.word	0x00000310


	//   ....[2]....
        /*015c*/ 	.word	0x000004f0


	//   ....[3]....
        /*0160*/ 	.word	0x000009a0


	//   ....[4]....
        /*0164*/ 	.word	0x00000ae0


	//   ....[5]....
        /*0168*/ 	.word	0x00000f50


	//   ....[6]....
        /*016c*/ 	.word	0x00001090


	//   ....[7]....
        /*0170*/ 	.word	0x000014e0


	//   ....[8]....
        /*0174*/ 	.word	0x00002460


	//   ....[9]....
        /*0178*/ 	.word	0x000026d0


	//----- nvinfo : EIATTR_VRC_CTA_INIT_COUNT
	.align		4
.L_46:
        /*017c*/ 	.byte	0x02, 0x4a
        /*017e*/ 	.byte	0x80
	.zero		1


	//----- nvinfo : EIATTR_MBARRIER_INSTR_OFFSETS
	.align		4
        /*0180*/ 	.byte	0x04, 0x39
        /*0182*/ 	.short	(.L_48 - .L_47)


	//   ....[0]....
.L_47:
        /*0184*/ 	.word	0x00001710
        /*0188*/ 	.word	0x000000ff
        /*018c*/ 	.word	0x00006000
        /*0190*/ 	.short	0x0100
        /*0192*/ 	.byte	0x08
	.zero		1


	//   ....[1]....
        /*0194*/ 	.word	0x00001720
        /*0198*/ 	.word	0x000000ff
        /*019c*/ 	.word	0x00006010
        /*01a0*/ 	.short	0x0100
        /*01a2*/ 	.byte	0x08
	.zero		1


	//   ....[2]....
        /*01a4*/ 	.word	0x000017d0
        /*01a8*/ 	.word	0x000000ff
        /*01ac*/ 	.word	0x00006008
        /*01b0*/ 	.short	0x0100
        /*01b2*/ 	.byte	0x08
	.zero		1


	//   ....[3]....
        /*01b4*/ 	.word	0x000017e0
        /*01b8*/ 	.word	0x000000ff
        /*01bc*/ 	.word	0x00006018
        /*01c0*/ 	.short	0x0100
        /*01c2*/ 	.byte	0x08
	.zero		1


	//   ....[4]....
        /*01c4*/ 	.word	0x000019c0
        /*01c8*/ 	.word	0x000000ff
        /*01cc*/ 	.word	0x00006000
        /*01d0*/ 	.short	0x010a
        /*01d2*/ 	.byte	0x08
	.zero		1


	//   ....[5]....
        /*01d4*/ 	.word	0x00001be0
        /*01d8*/ 	.word	0x000000ff
        /*01dc*/ 	.word	0x00006010
        /*01e0*/ 	.short	0x010a
        /*01e2*/ 	.byte	0x08
	.zero		1


	//   ....[6]....
        /*01e4*/ 	.word	0x00001e10
        /*01e8*/ 	.word	0x000000ff
        /*01ec*/ 	.word	0x00006000
        /*01f0*/ 	.short	0x010a
        /*01f2*/ 	.byte	0x1c
	.zero		1


	//   ....[7]....
        /*01f4*/ 	.word	0x00002000
        /*01f8*/ 	.word	0x000000ff
        /*01fc*/ 	.word	0x00006010
        /*0200*/ 	.short	0x010a
        /*0202*/ 	.byte	0x1c
	.zero		1


	//   ....[8]....
        /*0204*/ 	.word	0x000020d0
        /*0208*/ 	.word	0x000000ff
        /*020c*/ 	.word	0x00006000
        /*0210*/ 	.short	0x0108
        /*0212*/ 	.byte	0x08
	.zero		1


	//   ....[9]....
        /*0214*/ 	.word	0x000020e0
        /*0218*/ 	.word	0x000000ff
        /*021c*/ 	.word	0x00006010
        /*0220*/ 	.short	0x0108
        /*0222*/ 	.byte	0x08
	.zero		1


	//   ....[10]....
        /*0224*/ 	.word	0x00002130
        /*0228*/ 	.word	0x000000ff
        /*022c*/ 	.word	0x00006008
        /*0230*/ 	.short	0x0108
        /*0232*/ 	.byte	0x08
	.zero		1


	//   ....[11]....
        /*0234*/ 	.word	0x00002140
        /*0238*/ 	.word	0x000000ff
        /*023c*/ 	.word	0x00006018
        /*0240*/ 	.short	0x0108
        /*0242*/ 	.byte	0x08
	.zero		1


	//   ....[12]....
        /*0244*/ 	.word	0x000026f0
        /*0248*/ 	.word	0x000000ff
        /*024c*/ 	.word	0x00006000
        /*0250*/ 	.short	0x010a
        /*0252*/ 	.byte	0x08
	.zero		1


	//   ....[13]....
        /*0254*/ 	.word	0x00002720
        /*0258*/ 	.word	0x000000ff
        /*025c*/ 	.word	0x00006010
        /*0260*/ 	.short	0x010a
        /*0262*/ 	.byte	0x08
	.zero		1


	//   ....[14]....
        /*0264*/ 	.word	0x00002750
        /*0268*/ 	.word	0x000000ff
        /*026c*/ 	.word	0x00006000
        /*0270*/ 	.short	0x010a
        /*0272*/ 	.byte	0x1c
	.zero		1


	//   ....[15]....
        /*0274*/ 	.word	0x00002780
        /*0278*/ 	.word	0x000000ff
        /*027c*/ 	.word	0x00006010
        /*0280*/ 	.short	0x010a
        /*0282*/ 	.byte	0x1c
	.zero		1


	//----- nvinfo : EIATTR_NUM_MBARRIERS
	.align		4
.L_48:
        /*0284*/ 	.byte	0x03, 0x38
        /*0286*/ 	.short	0x0004


	//----- nvinfo : EIATTR_EXIT_INSTR_OFFSETS
	.align		4
        /*0288*/ 	.byte	0x04, 0x1c
        /*028a*/ 	.short	(.L_50 - .L_49)


	//   ....[0]....
.L_49:
        /*028c*/ 	.word	0x000026e0


	//----- nvinfo : EIATTR_REQNTID
	.align		4
.L_50:
        /*0290*/ 	.byte	0x04, 0x10
        /*0292*/ 	.short	(.L_52 - .L_51)
.L_51:
        /*0294*/ 	.word	0x00000100
        /*0298*/ 	.word	0x00000001
        /*029c*/ 	.word	0x00000001


	//----- nvinfo : EIATTR_CRS_STACK_SIZE
	.align		4
.L_52:
        /*02a0*/ 	.byte	0x04, 0x1e
        /*02a2*/ 	.short	(.L_54 - .L_53)
.L_53:
        /*02a4*/ 	.word	0x00000000


	//----- nvinfo : EIATTR_CBANK_PARAM_SIZE
	.align		4
.L_54:
        /*02a8*/ 	.byte	0x03, 0x19
        /*02aa*/ 	.short	0x0050


	//----- nvinfo : EIATTR_PARAM_CBANK
	.align		4
        /*02ac*/ 	.byte	0x04, 0x0a
        /*02ae*/ 	.short	(.L_56 - .L_55)
	.align		4
.L_55:
        /*02b0*/ 	.word	index@(.nv.constant0.gluon_tcgen05)
        /*02b4*/ 	.short	0x0380
        /*02b6*/ 	.short	0x0050


	//----- nvinfo : EIATTR_SW_WAR
	.align		4
.L_56:
        /*02b8*/ 	.byte	0x04, 0x36
        /*02ba*/ 	.short	(.L_58 - .L_57)
.L_57:
        /*02bc*/ 	.word	0x00000008
.L_58:


//--------------------- .nv.compat                --------------------------
	.section	.nv.compat,"",@"SHT_CUDA_COMPAT_INFO"
	.align	4
        /*0000*/ 	.byte	0x02, 0x02, 0x02, 0x00, 0x02, 0x05, 0x05, 0x00, 0x02, 0x03, 0x03, 0x00, 0x02, 0x06, 0x01, 0x00


//--------------------- .nv.callgraph             --------------------------
	.section	.nv.callgraph,"",@"SHT_CUDA_CALLGRAPH"
	.align	4
	.sectionentsize	8
	.align		4
        /*0000*/ 	.word	0x00000000
	.align		4
        /*0004*/ 	.word	0xffffffff
	.align		4
        /*0008*/ 	.word	0x00000000
	.align		4
        /*000c*/ 	.word	0xfffffffe
	.align		4
        /*0010*/ 	.word	0x00000000
	.align		4
        /*0014*/ 	.word	0xfffffffd
	.align		4
        /*0018*/ 	.word	0x00000000
	.align		4
        /*001c*/ 	.word	0xfffffffc


//--------------------- .text.gluon_tcgen05       --------------------------
	.section	.text.gluon_tcgen05,"ax",@progbits
	.align	128
        .global         gluon_tcgen05
        .type           gluon_tcgen05,@function
        .size           gluon_tcgen05,(.L_x_77 - gluon_tcgen05)
        .other          gluon_tcgen05,@"STO_CUDA_ENTRY STV_DEFAULT"
gluon_tcgen05:
.text.gluon_tcgen05:
[----:B------:R-:W1:Y:S01]  /*0000*/  LDC R1, c[0x0][0x37c] ;  /* 0x0000df00ff017b82 */ /* 0x000e620000000800 */
[----:B------:R-:W2:Y:S02]  /*0010*/  S2R R0, SR_TID.X ;  /* 0x0000000000007919 */ /* 0x000ea40000002100 */
[----:B--2---:R-:W-:-:S13]  /*0020*/  ISETP.GE.U32.AND P2, PT, R0, 0x20, PT ;  /* 0x000000200000780c */ /* 0x004fda0003f46070 */
[----:B------:R-:W-:Y:S05]  /*0030*/  @P2 BRA `(.L_x_0) ;  /* 0x0000000000b82947 */ /* 0x000fea0003800000 */
[----:B------:R-:W2:Y:S01]  /*0040*/  S2UR UR6, SR_CgaCtaId ;  /* 0x00000000000679c3 */ /* 0x000ea20000008800 */
[----:B------:R-:W-:Y:S01]  /*0050*/  NOP ;  /* 0x0000000000007918 */ /* 0x000fe20000000000 */
[----:B------:R-:W-:Y:S02]  /*0060*/  UMOV UR4, 0x40 ;  /* 0x0000004000047882 */ /* 0x000fe40000000000 */
[----:B--2---:R-:W-:-:S09]  /*0070*/  ULEA UR4, UR6, UR4, 0x18 ;  /* 0x0000000406047291 */ /* 0x004fd2000f8ec0ff */
[----:B------:R-:W2:Y:S01]  /*0080*/  LDS.U8 R2, [UR4] ;  /* 0x00000004ff027984 */ /* 0x000ea20008000000 */
[----:B------:R-:W-:Y:S02]  /*0090*/  UMOV UR4, 0x400 ;  /* 0x0000040000047882 */ /* 0x000fe40000000000 */
[----:B------:R-:W-:Y:S01]  /*00a0*/  ULEA UR4, UR6, UR4, 0x18 ;  /* 0x0000000406047291 */ /* 0x000fe2000f8ec0ff */
[----:B--2---:R-:W-:-:S13]  /*00b0*/  ISETP.NE.AND P0, PT, R2, RZ, PT ;  /* 0x000000ff0200720c */ /* 0x004fda0003f05270 */
[----:B------:R-:W-:Y:S05]  /*00c0*/  @P0 BRA `(.L_x_1) ;  /* 0x00000000007c0947 */ /* 0x000fea0003800000 */
[----:B------:R-:W-:-:S13]  /*00d0*/  ELECT P0, URZ, PT ;  /* 0x0000000000ff782f */ /* 0x000fda0003800000 */
[----:B------:R-:W-:Y:S05]  /*00e0*/  @!P0 BRA `(.L_x_2) ;  /* 0x0000000000848947 */ /* 0x000fea0003800000 */
[----:B------:R-:W-:Y:S01]  /*00f0*/  UMOV UR5, 0x2 ;  /* 0x0000000200057882 */ /* 0x000fe20000000000 */
[----:B------:R-:W-:Y:S02]  /*0100*/  IMAD.MOV.U32 R5, RZ, RZ, 0x1 ;  /* 0x00000001ff057424 */ /* 0x000fe400078e00ff */
[----:B------:R-:W-:Y:S02]  /*0110*/  IMAD.MOV.U32 R3, RZ, RZ, 0x3 ;  /* 0x00000003ff037424 */ /* 0x000fe400078e00ff */
[----:B------:R-:W-:Y:S04]  /*0120*/  DEPBAR.LE SB2, 0x36 ;  /* 0x0000ad800000791a */ /* 0x000fe80000000000 */
[----:B------:R-:W2:Y:S02]  /*0130*/  UTCATOMSWS.FIND_AND_SET.ALIGN UP0, UR5, UR5 ;  /* 0x00000005000575e3 */ /* 0x000ea40008000800 */
[----:B--2---:R-:W-:-:S04]  /*0140*/  PLOP3.LUT P0, PT, PT, PT, UP0, 0x80, 0x8 ;  /* 0x000000000008781c */ /* 0x004fc80003f0f008 */
[----:B------:R-:W-:-:S04]  /*0150*/  SEL R2, RZ, 0xffffffff, !P0 ;  /* 0xffffffffff027807 */ /* 0x000fc80004000000 */
[----:B------:R-:W-:Y:S01]  /*0160*/  ISETP.NE.AND P0, PT, R2, RZ, PT ;  /* 0x000000ff0200720c */ /* 0x000fe20003f05270 */
[----:B------:R-:W-:-:S12]  /*0170*/  IMAD.U32 R2, RZ, RZ, UR5 ;  /* 0x00000005ff027e24 */ /* 0x000fd8000f8e00ff */
[----:B------:R-:W-:Y:S05]  /*0180*/  @P0 BRA `(.L_x_3) ;  /* 0x0000000000240947 */ /* 0x000fea0003800000 */
.L_x_4:
[----:B------:R-:W-:Y:S05]  /*0190*/  NANOSLEEP 0x64 ;  /* 0x000000640000795d */ /* 0x000fea0003800000 */
[----:B------:R-:W-:-:S05]  /*01a0*/  UMOV UR5, 0x2 ;  /* 0x0000000200057882 */ /* 0x000fca0000000000 */
[----:B------:R-:W-:Y:S04]  /*01b0*/  DEPBAR.LE SB2, 0x36 ;  /* 0x0000ad800000791a */ /* 0x000fe80000000000 */
[----:B------:R-:W2:Y:S02]  /*01c0*/  UTCATOMSWS.FIND_AND_SET.ALIGN UP0, UR5, UR5 ;  /* 0x00000005000575e3 */ /* 0x000ea40008000800 */
[----:B--2---:R-:W-:-:S04]  /*01d0*/  PLOP3.LUT P0, PT, PT, PT, UP0, 0x80, 0x8 ;  /* 0x000000000008781c */ /* 0x004fc80003f0f008 */
[----:B------:R-:W-:-:S04]  /*01e0*/  SEL R2, RZ, 0xffffffff, !P0 ;  /* 0xffffffffff027807 */ /* 0x000fc80004000000 */
[----:B------:R-:W-:Y:S01]  /*01f0*/  ISETP.NE.AND P0, PT, R2, RZ, PT ;  /* 0x000000ff0200720c */ /* 0x000fe20003f05270 */
[----:B------:R-:W-:-:S12]  /*0200*/  IMAD.U32 R2, RZ, RZ, UR5 ;  /* 0x00000005ff027e24 */ /* 0x000fd8000f8e00ff */
[----:B------:R-:W-:Y:S05]  /*0210*/  @!P0 BRA `(.L_x_4) ;  /* 0xfffffffc00dc8947 */ /* 0x000fea000383ffff */
.L_x_3:
[C---:B------:R-:W-:Y:S01]  /*0220*/  VIADD R4, R2.reuse, 0x10 ;  /* 0x0000001002047836 */ /* 0x040fe20000000000 */
[----:B------:R-:W-:Y:S01]  /*0230*/  UMOV UR5, 0x50 ;  /* 0x0000005000057882 */ /* 0x000fe20000000000 */
[----:B------:R-:W-:Y:S01]  /*0240*/  SHF.L.U32 R3, R3, R2, RZ ;  /* 0x0000000203037219 */ /* 0x000fe200000006ff */
[----:B------:R-:W-:Y:S01]  /*0250*/  ULEA UR5, UR6, UR5, 0x18 ;  /* 0x0000000506057291 */ /* 0x000fe2000f8ec0ff */
[----:B------:R-:W-:Y:S01]  /*0260*/  IMAD.SHL.U32 R2, R2, 0x20, RZ ;  /* 0x0000002002027824 */ /* 0x000fe200078e00ff */
[----:B------:R-:W-:-:S04]  /*0270*/  SHF.L.U32 R4, R5, R4, RZ ;  /* 0x0000000405047219 */ /* 0x000fc800000006ff */
[----:B------:R-:W-:-:S05]  /*0280*/  LOP3.LUT R3, R4, R3, RZ, 0xfc, !PT ;  /* 0x0000000304037212 */ /* 0x000fca00078efcff */
[----:B------:R2:W-:Y:S04]  /*0290*/  ATOMS.OR RZ, [UR5], R3 ;  /* 0x00000003ffff798c */ /* 0x0005e8000b000005 */
[----:B------:R2:W-:Y:S01]  /*02a0*/  STS [UR4], R2 ;  /* 0x00000002ff007988 */ /* 0x0005e20008000804 */
[----:B------:R-:W-:Y:S05]  /*02b0*/  BRA `(.L_x_2) ;  /* 0x0000000000107947 */ /* 0x000fea0003800000 */
.L_x_1:
[----:B------:R-:W-:Y:S01]  /*02c0*/  IMAD.MOV.U32 R3, RZ, RZ, -0x1 ;  /* 0xffffffffff037424 */ /* 0x000fe200078e00ff */
[----:B------:R-:W-:-:S04]  /*02d0*/  MOV R2, 0x300 ;  /* 0x0000030000027802 */ /* 0x000fc80000000f00 */
[----:B------:R2:W-:Y:S03]  /*02e0*/  STS [UR4], R3 ;  /* 0x00000003ff007988 */ /* 0x0005e60008000804 */
[----:B-12---:R-:W-:Y:S05]  /*02f0*/  CALL.REL.NOINC `($__internal_1_$__cuda_sm10x_tcgen05_guardrail_trap_phase_invalid_during_alloc) ;  /* 0x0000002400387944 */ /* 0x006fea0003c00000 */
.L_x_2:
[----:B------:R-:W-:Y:S05]  /*0300*/  WARPSYNC.ALL ;  /* 0x0000000000007948 */ /* 0x000fea0003800000 */
[----:B------:R-:W-:Y:S01]  /*0310*/  NOP ;  /* 0x0000000000007918 */ /* 0x000fe20000000000 */
.L_x_0:
[----:B------:R-:W3:Y:S08]  /*0320*/  S2UR UR4, SR_CgaCtaId ;  /* 0x00000000000479c3 */ /* 0x000ef00000008800 */
[----:B------:R-:W-:Y:S01]  /*0330*/  BAR.SYNC.DEFER_BLOCKING 0x0 ;  /* 0x0000000000007b1d */ /* 0x000fe20000010000 */
[----:B------:R-:W-:-:S05]  /*0340*/  LOP3.LUT R36, R0, 0xff, RZ, 0xc0, !PT ;  /* 0x000000ff00247812 */ /* 0x000fca00078ec0ff */
[----:B------:R-:W-:Y:S02]  /*0350*/  UMOV UR8, 0x400 ;  /* 0x0000040000087882 */ /* 0x000fe40000000000 */
[----:B------:R-:W4:Y:S08]  /*0360*/  LDC R8, c[0x0][0x3a0] ;  /* 0x0000e800ff087b82 */ /* 0x000f300000000800 */
[----:B------:R-:W5:Y:S01]  /*0370*/  S2UR UR9, SR_CTAID.Y ;  /* 0x00000000000979c3 */ /* 0x000f620000002600 */
[----:B---3--:R-:W-:-:S09]  /*0380*/  ULEA UR8, UR4, UR8, 0x18 ;  /* 0x0000000804087291 */ /* 0x008fd2000f8ec0ff */
[----:B------:R-:W3:Y:S01]  /*0390*/  LDS R4, [UR8] ;  /* 0x00000008ff047984 */ /* 0x000ee20008000800 */
[----:B------:R-:W-:Y:S06]  /*03a0*/  BAR.SYNC.DEFER_BLOCKING 0x0 ;  /* 0x0000000000007b1d */ /* 0x000fec0000010000 */
[----:B------:R-:W-:Y:S05]  /*03b0*/  @P2 BRA `(.L_x_5) ;  /* 0x0000000000182947 */ /* 0x000fea0003800000 */
[----:B------:R-:W-:Y:S01]  /*03c0*/  ELECT P0, URZ, PT ;  /* 0x0000000000ff782f */ /* 0x000fe20003800000 */
[----:B--2---:R-:W-:Y:S01]  /*03d0*/  IMAD.MOV.U32 R2, RZ, RZ, 0x1 ;  /* 0x00000001ff027424 */ /* 0x004fe200078e00ff */
[----:B------:R-:W-:Y:S01]  /*03e0*/  UMOV UR5, 0x40 ;  /* 0x0000004000057882 */ /* 0x000fe20000000000 */
[----:B------:R-:W-:Y:S01]  /*03f0*/  UVIRTCOUNT.DEALLOC.SMPOOL 0x80 ;  /* 0x000000800000784c */ /* 0x000fe20000000000 */
[----:B------:R-:W-:-:S09]  /*0400*/  ULEA UR5, UR4, UR5, 0x18 ;  /* 0x0000000504057291 */ /* 0x000fd2000f8ec0ff */
[----:B------:R2:W-:Y:S03]  /*0410*/  @P0 STS.U8 [UR5], R2 ;  /* 0x00000002ff000988 */ /* 0x0005e60008000005 */
.L_x_5:
[----:B------:R-:W2:Y:S01]  /*0420*/  S2UR UR4, SR_CTAID.Z ;  /* 0x00000000000479c3 */ /* 0x000ea20000002700 */
[----:B------:R-:W5:Y:S01]  /*0430*/  LDCU UR5, c[0x0][0x370] ;  /* 0x00006e00ff0577ac */ /* 0x000f620008000800 */
[----:B------:R-:W-:Y:S01]  /*0440*/  ISETP.GE.U32.AND P0, PT, R36, 0x20, PT ;  /* 0x000000202400780c */ /* 0x000fe20003f06070 */
[----:B----4-:R-:W-:Y:S01]  /*0450*/  VIADD R6, R8, 0xffffffff ;  /* 0xffffffff08067836 */ /* 0x010fe20000000000 */
[C---:B------:R-:W-:Y:S01]  /*0460*/  ISETP.NE.U32.AND P3, PT, R36.reuse, RZ, PT ;  /* 0x000000ff2400720c */ /* 0x040fe20003f65070 */
[----:B------:R-:W2:Y:S02]  /*0470*/  LDCU UR6, c[0x0][0x374] ;  /* 0x00006e80ff0677ac */ /* 0x000ea40008000800 */
[----:B--2---:R-:W-:Y:S01]  /*0480*/  LEA R3, R36, UR8, 0x2 ;  /* 0x0000000824037c11 */ /* 0x004fe2000f8e10ff */
[----:B------:R-:W-:Y:S01]  /*0490*/  BSSY.RECONVERGENT B0, `(.L_x_6) ;  /* 0x0000015000007945 */ /* 0x000fe20003800200 */
[----:B------:R-:W5:Y:S01]  /*04a0*/  S2UR UR7, SR_CTAID.X ;  /* 0x00000000000779c3 */ /* 0x000f620000002500 */
[----:B------:R-:W2:Y:S01]  /*04b0*/  LDCU.64 UR20, c[0x0][0x3c0] ;  /* 0x00007800ff1477ac */ /* 0x000ea20008000a00 */
[----:B---3--:R-:W-:-:S04]  /*04c0*/  R2UR UR23, R4 ;  /* 0x00000000041772ca */ /* 0x008fc800000e0000 */
[----:B------:R3:W-:Y:S02]  /*04d0*/  @!P0 STS [R3], RZ ;  /* 0x000000ff03008388 */ /* 0x0007e40000000800 */
[----:B------:R-:W4:Y:S01]  /*04e0*/  LDC R2, c[0x0][0x398] ;  /* 0x0000e600ff027b82 */ /* 0x000f220000000800 */
[----:B------:R-:W-:Y:S01]  /*04f0*/  NOP ;  /* 0x0000000000007918 */ /* 0x000fe20000000000 */
[----:B------:R3:W-:Y:S01]  /*0500*/  @!P3 STS [UR8+0x20], R6 ;  /* 0x00002006ff00b988 */ /* 0x0007e20008000808 */
[----:B-----5:R-:W-:-:S04]  /*0510*/  UIMAD UR4, UR4, UR6, UR9 ;  /* 0x00000006040472a4 */ /* 0x020fc8000f8e0209 */
[----:B------:R-:W-:-:S04]  /*0520*/  UIMAD UR4, UR4, UR5, UR7 ;  /* 0x00000005040472a4 */ /* 0x000fc8000f8e0207 */
[----:B------:R-:W-:-:S04]  /*0530*/  UIMAD UR4, UR4, 0x180, URZ ;  /* 0x00000180040478a4 */ /* 0x000fc8000f8e02ff */
[----:B--2---:R-:W-:Y:S01]  /*0540*/  UIADD3 UR24, UP0, UPT, UR4, UR20, URZ ;  /* 0x0000001404187290 */ /* 0x004fe2000ff1e0ff */
[----:B----4-:R-:W-:-:S03]  /*0550*/  VIADD R2, R2, 0xffffffff ;  /* 0xffffffff02027836 */ /* 0x010fc60000000000 */
[----:B------:R-:W-:Y:S01]  /*0560*/  ULEA.HI.X.SX32 UR25, UR4, UR21, 0x1, UP0 ;  /* 0x0000001504197291 */ /* 0x000fe200080f0eff */
[----:B---3--:R-:W-:Y:S11]  /*0570*/  @P3 BRA `(.L_x_7) ;  /* 0x0000000000183947 */ /* 0x008ff60003800000 */
[----:B------:R-:W2:Y:S01]  /*0580*/  LDS R4, [UR8+0x8] ;  /* 0x00000808ff047984 */ /* 0x000ea20008000800 */
[----:B------:R-:W3:Y:S01]  /*0590*/  LDC.64 R10, c[0x0][0x380] ;  /* 0x0000e000ff0a7b82 */ /* 0x000ee20000000a00 */
[----:B------:R-:W-:Y:S02]  /*05a0*/  IMAD.MOV.U32 R5, RZ, RZ, 0x70 ;  /* 0x00000070ff057424 */ /* 0x000fe400078e00ff */
[----:B---3--:R3:W-:Y:S03]  /*05b0*/  STS.64 [UR8], R10 ;  /* 0x0000000aff007988 */ /* 0x0087e60008000a08 */
[----:B--2---:R-:W-:-:S05]  /*05c0*/  LOP3.LUT R4, R4, 0x10, R5, 0xd8, !PT ;  /* 0x0000001004047812 */ /* 0x004fca00078ed805 */
[----:B------:R3:W-:Y:S02]  /*05d0*/  STS [UR8+0x8], R4 ;  /* 0x00000804ff007988 */ /* 0x0007e40008000808 */
.L_x_7:
[----:B------:R-:W-:Y:S05]  /*05e0*/  BSYNC.RECONVERGENT B0 ;  /* 0x0000000000007941 */ /* 0x000fea0003800200 */
.L_x_6:
[----:B------:R-:W-:Y:S04]  /*05f0*/  BSSY.RECONVERGENT B0, `(.L_x_8) ;  /* 0x000000a000007945 */ /* 0x000fe80003800200 */
[----:B------:R-:W-:Y:S05]  /*0600*/  @P3 BRA `(.L_x_9) ;  /* 0x0000000000203947 */ /* 0x000fea0003800000 */
[----:B---3--:R-:W2:Y:S01]  /*0610*/  LDS R4, [UR8+0x34] ;  /* 0x00003408ff047984 */ /* 0x008ea20008000800 */
[----:B------:R-:W-:Y:S02]  /*0620*/  IMAD.MOV.U32 R5, RZ, RZ, 0x3f000000 ;  /* 0x3f000000ff057424 */ /* 0x000fe400078e00ff */
[----:B------:R-:W-:Y:S01]  /*0630*/  @!P3 IMAD.MOV.U32 R7, RZ, RZ, 0x7f ;  /* 0x0000007fff07b424 */ /* 0x000fe200078e00ff */
[----:B------:R-:W3:Y:S02]  /*0640*/  @!P3 LDS R10, [UR8+0x38] ;  /* 0x00003808ff0ab984 */ /* 0x000ee40008000800 */
[----:B--2---:R-:W-:Y:S02]  /*0650*/  LOP3.LUT R4, R4, 0xff000000, R5, 0xb8, !PT ;  /* 0xff00000004047812 */ /* 0x004fe400078eb805 */
[----:B---3--:R-:W-:-:S03]  /*0660*/  @!P3 LOP3.LUT R5, R10, 0xff, R7, 0xb8, !PT ;  /* 0x000000ff0a05b812 */ /* 0x008fc600078eb807 */
[----:B------:R2:W-:Y:S04]  /*0670*/  STS [UR8+0x34], R4 ;  /* 0x00003404ff007988 */ /* 0x0005e80008000808 */
[----:B------:R2:W-:Y:S02]  /*0680*/  @!P3 STS [UR8+0x38], R5 ;  /* 0x00003805ff00b988 */ /* 0x0005e40008000808 */
.L_x_9:
[----:B------:R-:W-:Y:S05]  /*0690*/  BSYNC.RECONVERGENT B0 ;  /* 0x0000000000007941 */ /* 0x000fea0003800200 */
.L_x_8:
[----:B------:R-:W-:Y:S04]  /*06a0*/  BSSY.RECONVERGENT B0, `(.L_x_10) ;  /* 0x000000a000007945 */ /* 0x000fe80003800200 */
[----:B------:R-:W-:Y:S05]  /*06b0*/  @P3 BRA `(.L_x_11) ;  /* 0x0000000000203947 */ /* 0x000fea0003800000 */
[----:B--23--:R-:W2:Y:S01]  /*06c0*/  LDS R4, [UR8+0x1c] ;  /* 0x00001c08ff047984 */ /* 0x00cea20008000800 */
[----:B------:R-:W3:Y:S03]  /*06d0*/  LDC.64 R10, c[0x0][0x3a8] ;  /* 0x0000ea00ff0a7b82 */ /* 0x000ee60000000a00 */
[----:B------:R4:W-:Y:S01]  /*06e0*/  STS [UR8+0x24], R2 ;  /* 0x00002402ff007988 */ /* 0x0009e20008000808 */
[--C-:B---3--:R-:W-:Y:S02]  /*06f0*/  SHF.R.U32.HI R7, RZ, 0x4, R11.reuse ;  /* 0x00000004ff077819 */ /* 0x108fe4000001160b */
[----:B------:R-:W-:-:S05]  /*0700*/  SHF.R.U64 R5, R10, 0x4, R11 ;  /* 0x000000040a057819 */ /* 0x000fca000000120b */
[----:B------:R4:W-:Y:S01]  /*0710*/  STS [UR8+0xc], R5 ;  /* 0x00000c05ff007988 */ /* 0x0009e20008000808 */
[----:B--2---:R-:W-:-:S05]  /*0720*/  LOP3.LUT R4, R4, 0xf, R7, 0xb8, !PT ;  /* 0x0000000f04047812 */ /* 0x004fca00078eb807 */
[----:B------:R4:W-:Y:S02]  /*0730*/  STS [UR8+0x1c], R4 ;  /* 0x00001c04ff007988 */ /* 0x0009e40008000808 */
.L_x_11:
[----:B------:R-:W-:Y:S05]  /*0740*/  BSYNC.RECONVERGENT B0 ;  /* 0x0000000000007941 */ /* 0x000fea0003800200 */
.L_x_10:
[----:B------:R-:W-:Y:S04]  /*0750*/  BSSY.RECONVERGENT B1, `(.L_x_12) ;  /* 0x000001d000017945 */ /* 0x000fe80003800200 */
[----:B------:R-:W-:Y:S04]  /*0760*/  BSSY.RELIABLE B0, `(.L_x_13) ;  /* 0x0000018000007945 */ /* 0x000fe80003800100 */
[----:B------:R-:W-:Y:S05]  /*0770*/  @P3 BRA `(.L_x_14) ;  /* 0x00000000001c3947 */ /* 0x000fea0003800000 */
[----:B--234-:R-:W2:Y:S02]  /*0780*/  LDS R4, [UR8+0x34] ;  /* 0x00003408ff047984 */ /* 0x01cea40008000800 */
[----:B--2---:R-:W-:-:S05]  /*0790*/  LOP3.LUT R4, R4, 0x7, RZ, 0xb8, !PT ;  /* 0x0000000704047812 */ /* 0x004fca00078eb8ff */
[----:B------:R2:W-:Y:S01]  /*07a0*/  STS [UR8+0x34], R4 ;  /* 0x00003404ff007988 */ /* 0x0005e20008000808 */
[----:B------:R-:W-:Y:S05]  /*07b0*/  @P3 BRA `(.L_x_15) ;  /* 0x00000000001c3947 */ /* 0x000fea0003800000 */
[----:B--2---:R-:W2:Y:S02]  /*07c0*/  LDS R4, [UR8+0x34] ;  /* 0x00003408ff047984 */ /* 0x004ea40008000800 */
[----:B--2---:R-:W-:-:S05]  /*07d0*/  LOP3.LUT R4, R4, 0x38, RZ, 0xb8, !PT ;  /* 0x0000003804047812 */ /* 0x004fca00078eb8ff */
[----:B------:R5:W-:Y:S02]  /*07e0*/  STS [UR8+0x34], R4 ;  /* 0x00003404ff007988 */ /* 0x000be40008000808 */
.L_x_14:
[----:B------:R-:W-:Y:S05]  /*07f0*/  @P3 BRA `(.L_x_16) ;  /* 0x00000000001c3947 */ /* 0x000fea0003800000 */
[----:B--2345:R-:W2:Y:S02]  /*0800*/  LDS R4, [UR8+0x8] ;  /* 0x00000808ff047984 */ /* 0x03cea40008000800 */
[----:B--2---:R-:W-:-:S05]  /*0810*/  LOP3.LUT R4, R4, 0x780, RZ, 0xb8, !PT ;  /* 0x0000078004047812 */ /* 0x004fca00078eb8ff */
[----:B------:R3:W-:Y:S02]  /*0820*/  STS [UR8+0x8], R4 ;  /* 0x00000804ff007988 */ /* 0x0007e40008000808 */
.L_x_15:
[----:B------:R-:W-:Y:S05]  /*0830*/  @P3 BRA `(.L_x_17) ;  /* 0x0000000000283947 */ /* 0x000fea0003800000 */
[----:B--23--:R-:W2:Y:S02]  /*0840*/  LDS R4, [UR8+0x8] ;  /* 0x00000808ff047984 */ /* 0x00cea40008000800 */
[----:B--2---:R-:W-:-:S05]  /*0850*/  LOP3.LUT R4, R4, 0x1800, RZ, 0xb8, !PT ;  /* 0x0000180004047812 */ /* 0x004fca00078eb8ff */
[----:B------:R2:W-:Y:S02]  /*0860*/  STS [UR8+0x8], R4 ;  /* 0x00000804ff007988 */ /* 0x0005e40008000808 */
.L_x_16:
[----:B------:R-:W-:Y:S05]  /*0870*/  @P3 BREAK.RELIABLE B0 ;  /* 0x0000000000003942 */ /* 0x000fea0003800100 */
[----:B------:R-:W-:Y:S05]  /*0880*/  @P3 BRA `(.L_x_18) ;  /* 0x0000000000243947 */ /* 0x000fea0003800000 */
[----:B--2-4-:R-:W2:Y:S01]  /*0890*/  LDS R5, [UR8+0x8] ;  /* 0x00000808ff057984 */ /* 0x014ea20008000800 */
[----:B---3-5:R-:W-:-:S05]  /*08a0*/  IMAD.MOV.U32 R4, RZ, RZ, 0x6000 ;  /* 0x00006000ff047424 */ /* 0x028fca00078e00ff */
[----:B--2---:R-:W-:-:S04]  /*08b0*/  LOP3.LUT R4, R5, 0x4000, R4, 0xd8, !PT ;  /* 0x0000400005047812 */ /* 0x004fc800078ed804 */
[----:B------:R-:W-:-:S05]  /*08c0*/  LOP3.LUT R4, R4, 0x400000, RZ, 0xb8, !PT ;  /* 0x0040000004047812 */ /* 0x000fca00078eb8ff */
[----:B------:R4:W-:Y:S02]  /*08d0*/  STS [UR8+0x8], R4 ;  /* 0x00000804ff007988 */ /* 0x0009e40008000808 */
.L_x_17:
[----:B------:R-:W-:Y:S05]  /*08e0*/  BSYNC.RELIABLE B0 ;  /* 0x0000000000007941 */ /* 0x000fea0003800100 */
.L_x_13:
[----:B--234-:R-:W2:Y:S02]  /*08f0*/  @!P3 LDS R4, [UR8+0x8] ;  /* 0x00000808ff04b984 */ /* 0x01cea40008000800 */
[----:B--2---:R-:W-:-:S05]  /*0900*/  @!P3 LOP3.LUT R4, R4, 0x8000, RZ, 0xb8, !PT ;  /* 0x000080000404b812 */ /* 0x004fca00078eb8ff */
[----:B------:R2:W-:Y:S02]  /*0910*/  @!P3 STS [UR8+0x8], R4 ;  /* 0x00000804ff00b988 */ /* 0x0005e40008000808 */
.L_x_18:
[----:B------:R-:W-:Y:S05]  /*0920*/  BSYNC.RECONVERGENT B1 ;  /* 0x0000000000017941 */ /* 0x000fea0003800200 */
.L_x_12:
[----:B------:R-:W-:Y:S05]  /*0930*/  WARPSYNC.ALL ;  /* 0x0000000000007948 */ /* 0x000fea0003800000 */
[----:B------:R-:W-:Y:S01]  /*0940*/  NOP ;  /* 0x0000000000007918 */ /* 0x000fe20000000000 */
[----:B------:R-:W2:Y:S02]  /*0950*/  LDC R7, c[0x0][0x39c] ;  /* 0x0000e700ff077b82 */ /* 0x000ea40000000800 */
[----:B--2---:R-:W-:Y:S01]  /*0960*/  VIADD R7, R7, 0xffffffff ;  /* 0xffffffff07077836 */ /* 0x004fe20000000000 */
[----:B------:R-:W-:Y:S06]  /*0970*/  @P0 BRA `(.L_x_19) ;  /* 0x0000000000300947 */ /* 0x000fec0003800000 */
[----:B---345:R-:W2:Y:S01]  /*0980*/  S2R R4, SR_LANEID ;  /* 0x0000000000047919 */ /* 0x038ea20000000000 */
[----:B------:R-:W-:Y:S05]  /*0990*/  WARPSYNC.ALL ;  /* 0x0000000000007948 */ /* 0x000fea0003800000 */
[----:B------:R-:W-:Y:S01]  /*09a0*/  NOP ;  /* 0x0000000000007918 */ /* 0x000fe20000000000 */
[----:B--2---:R-:W-:-:S05]  /*09b0*/  IMAD.SHL.U32 R9, R4, 0x4, RZ ;  /* 0x0000000404097824 */ /* 0x004fca00078e00ff */
[----:B------:R-:W2:Y:S01]  /*09c0*/  LDS R11, [R9+UR8] ;  /* 0x00000008090b7984 */ /* 0x000ea20008000800 */
[----:B------:R-:W-:-:S05]  /*09d0*/  IADD3 R4, P1, PT, R9, UR24, RZ ;  /* 0x0000001809047c10 */ /* 0x000fca000ff3e0ff */
[----:B------:R-:W-:-:S05]  /*09e0*/  IMAD.X R5, RZ, RZ, UR25, P1 ;  /* 0x00000019ff057e24 */ /* 0x000fca00088e06ff */
[----:B--2---:R2:W3:Y:S01]  /*09f0*/  ATOMG.E.EXCH.STRONG.GPU PT, RZ, [R4], R11 ;  /* 0x0000000b04ff73a8 */ /* 0x0044e200041ee100 */
[----:B------:R-:W-:-:S04]  /*0a00*/  DEPBAR {5,4,3,2,1,0} ;  /* 0x0000003f0000791a */ /* 0x000fc80000000000 */
[----:B------:R-:W4:Y:S02]  /*0a10*/  CCTL.E.C.LDCU.IV.DEEP [UR24] ;  /* 0x0000000018007540 */ /* 0x000f240009c08000 */
[----:B----4-:R2:W-:Y:S01]  /*0a20*/  UTMACCTL.IV [UR24] ;  /* 0x00000000180079b9 */ /* 0x0105e20008000000 */
[----:B------:R-:W-:Y:S01]  /*0a30*/  NOP ;  /* 0x0000000000007918 */ /* 0x000fe20000000000 */
.L_x_19:
[----:B------:R-:W-:Y:S05]  /*0a40*/  @P0 BRA `(.L_x_20) ;  /* 0x00000000000c0947 */ /* 0x000fea0003800000 */
[----:B------:R0:W-:Y:S01]  /*0a50*/  UTMACMDFLUSH ;  /* 0x00000000000079b7 */ /* 0x0001e20000000000 */
[----:B------:R-:W-:Y:S05]  /*0a60*/  @P0 BRA `(.L_x_20) ;  /* 0x0000000000040947 */ /* 0x000fea0003800000 */
[----:B------:R-:W-:-:S04]  /*0a70*/  DEPBAR.LE SB0, 0x0 ;  /* 0x000080000000791a */ /* 0x000fc80000000000 */
.L_x_20:
[----:B------:R-:W-:Y:S05]  /*0a80*/  WARPSYNC.ALL ;  /* 0x0000000000007948 */ /* 0x000fea0003800000 */
[----:B------:R-:W-:Y:S01]  /*0a90*/  NOP ;  /* 0x0000000000007918 */ /* 0x000fe20000000000 */
[----:B---3--:R-:W-:Y:S06]  /*0aa0*/  BAR.SYNC.DEFER_BLOCKING 0x0 ;  /* 0x0000000000007b1d */ /* 0x008fec0000010000 */
[----:B------:R-:W-:Y:S02]  /*0ab0*/  BSSY.RECONVERGENT B1, `(.L_x_21) ;  /* 0x000000b000017945 */ /* 0x000fe40003800200 */
[----:B------:R-:W-:Y:S06]  /*0ac0*/  BAR.SYNC.DEFER_BLOCKING 0x0 ;  /* 0x0000000000007b1d */ /* 0x000fec0000010000 */
[----:B------:R3:W-:Y:S01]  /*0ad0*/  @!P0 STS [R3], RZ ;  /* 0x000000ff03008388 */ /* 0x0007e20000000800 */
[----:B------:R-:W-:Y:S01]  /*0ae0*/  NOP ;  /* 0x0000000000007918 */ /* 0x000fe20000000000 */
[----:B------:R-:W-:Y:S05]  /*0af0*/  @P3 BRA `(.L_x_22) ;  /* 0x0000000000183947 */ /* 0x000fea0003800000 */
[----:B--2-45:R-:W2:Y:S01]  /*0b00*/  LDS R4, [UR8+0x8] ;  /* 0x00000808ff047984 */ /* 0x034ea20008000800 */
[----:B------:R-:W4:Y:S01]  /*0b10*/  LDC.64 R10, c[0x0][0x388] ;  /* 0x0000e200ff0a7b82 */ /* 0x000f220000000a00 */
[----:B------:R-:W-:Y:S02]  /*0b20*/  IMAD.MOV.U32 R5, RZ, RZ, 0x70 ;  /* 0x00000070ff057424 */ /* 0x000fe400078e00ff */
[----:B----4-:R4:W-:Y:S03]  /*0b30*/  STS.64 [UR8], R10 ;  /* 0x0000000aff007988 */ /* 0x0109e60008000a08 */
[----:B--2---:R-:W-:-:S05]  /*0b40*/  LOP3.LUT R4, R4, 0x10, R5, 0xd8, !PT ;  /* 0x0000001004047812 */ /* 0x004fca00078ed805 */
[----:B------:R4:W-:Y:S02]  /*0b50*/  STS [UR8+0x8], R4 ;  /* 0x00000804ff007988 */ /* 0x0009e40008000808 */
.L_x_22:
[----:B--2---:R-:W-:Y:S05]  /*0b60*/  BSYNC.RECONVERGENT B1 ;  /* 0x0000000000017941 */ /* 0x004fea0003800200 */
.L_x_21:
[----:B------:R-:W-:Y:S04]  /*0b70*/  BSSY.RECONVERGENT B1, `(.L_x_23) ;  /* 0x000000a000017945 */ /* 0x000fe80003800200 */
[----:B------:R-:W-:Y:S05]  /*0b80*/  @P3 BRA `(.L_x_24) ;  /* 0x0000000000203947 */ /* 0x000fea0003800000 */
[----:B----45:R-:W2:Y:S01]  /*0b90*/  LDS R4, [UR8+0x34] ;  /* 0x00003408ff047984 */ /* 0x030ea20008000800 */
[----:B------:R-:W-:Y:S02]  /*0ba0*/  IMAD.MOV.U32 R9, RZ, RZ, 0x3f000000 ;  /* 0x3f000000ff097424 */ /* 0x000fe400078e00ff */
[----:B------:R-:W-:Y:S01]  /*0bb0*/  @!P3 IMAD.MOV.U32 R5, RZ, RZ, 0x3f ;  /* 0x0000003fff05b424 */ /* 0x000fe200078e00ff */
[----:B------:R-:W4:Y:S02]  /*0bc0*/  @!P3 LDS R10, [UR8+0x38] ;  /* 0x00003808ff0ab984 */ /* 0x000f240008000800 */
[----:B--2---:R-:W-:Y:S02]  /*0bd0*/  LOP3.LUT R4, R4, 0xff000000, R9, 0xb8, !PT ;  /* 0xff00000004047812 */ /* 0x004fe400078eb809 */
[----:B----4-:R-:W-:-:S03]  /*0be0*/  @!P3 LOP3.LUT R5, R10, 0xff, R5, 0xb8, !PT ;  /* 0x000000ff0a05b812 */ /* 0x010fc600078eb805 */
[----:B------:R2:W-:Y:S04]  /*0bf0*/  STS [UR8+0x34], R4 ;  /* 0x00003404ff007988 */ /* 0x0005e80008000808 */
[----:B------:R2:W-:Y:S02]  /*0c00*/  @!P3 STS [UR8+0x38], R5 ;  /* 0x00003805ff00b988 */ /* 0x0005e40008000808 */
.L_x_24:
[----:B------:R-:W-:Y:S05]  /*0c10*/  BSYNC.RECONVERGENT B1 ;  /* 0x0000000000017941 */ /* 0x000fea0003800200 */
.L_x_23:
[----:B------:R-:W-:Y:S04]  /*0c20*/  BSSY.RECONVERGENT B1, `(.L_x_25) ;  /* 0x0000004000017945 */ /* 0x000fe80003800200 */
[----:B------:R-:W-:Y:S05]  /*0c30*/  @P3 BRA `(.L_x_26) ;  /* 0x0000000000083947 */ /* 0x000fea0003800000 */
[----:B------:R2:W-:Y:S04]  /*0c40*/  STS [UR8+0x24], R6 ;  /* 0x00002406ff007988 */ /* 0x0005e80008000808 */
[----:B------:R2:W-:Y:S02]  /*0c50*/  STS [UR8+0x20], R7 ;  /* 0x00002007ff007988 */ /* 0x0005e40008000808 */
.L_x_26:
[----:B------:R-:W-:Y:S05]  /*0c60*/  BSYNC.RECONVERGENT B1 ;  /* 0x0000000000017941 */ /* 0x000fea0003800200 */
.L_x_25:
[----:B------:R-:W-:Y:S04]  /*0c70*/  BSSY.RECONVERGENT B2, `(.L_x_27) ;  /* 0x0000025000027945 */ /* 0x000fe80003800200 */
[----:B------:R-:W-:Y:S04]  /*0c80*/  BSSY.RELIABLE B1, `(.L_x_28) ;  /* 0x0000020000017945 */ /* 0x000fe80003800100 */
[----:B------:R-:W-:Y:S05]  /*0c90*/  @P3 BRA `(.L_x_29) ;  /* 0x00000000002c3947 */ /* 0x000fea0003800000 */
[----:B--2-45:R-:W2:Y:S01]  /*0ca0*/  LDS R4, [UR8+0x1c] ;  /* 0x00001c08ff047984 */ /* 0x034ea20008000800 */
[----:B------:R-:W4:Y:S02]  /*0cb0*/  LDC.64 R10, c[0x0][0x3b0] ;  /* 0x0000ec00ff0a7b82 */ /* 0x000f240000000a00 */
[--C-:B----4-:R-:W-:Y:S02]  /*0cc0*/  SHF.R.U32.HI R9, RZ, 0x4, R11.reuse ;  /* 0x00000004ff097819 */ /* 0x110fe4000001160b */
[----:B------:R-:W-:-:S05]  /*0cd0*/  SHF.R.U64 R5, R10, 0x4, R11 ;  /* 0x000000040a057819 */ /* 0x000fca000000120b */
[----:B------:R4:W-:Y:S01]  /*0ce0*/  STS [UR8+0xc], R5 ;  /* 0x00000c05ff007988 */ /* 0x0009e20008000808 */
[----:B--2---:R-:W-:-:S05]  /*0cf0*/  LOP3.LUT R4, R4, 0xf, R9, 0xb8, !PT ;  /* 0x0000000f04047812 */ /* 0x004fca00078eb809 */
[----:B------:R4:W-:Y:S01]  /*0d00*/  STS [UR8+0x1c], R4 ;  /* 0x00001c04ff007988 */ /* 0x0009e20008000808 */
[----:B------:R-:W-:Y:S05]  /*0d10*/  @P3 BRA `(.L_x_30) ;  /* 0x00000000001c3947 */ /* 0x000fea0003800000 */
[----:B----4-:R-:W2:Y:S02]  /*0d20*/  LDS R4, [UR8+0x34] ;  /* 0x00003408ff047984 */ /* 0x010ea40008000800 */
[----:B--2---:R-:W-:-:S05]  /*0d30*/  LOP3.LUT R4, R4, 0x7, RZ, 0xb8, !PT ;  /* 0x0000000704047812 */ /* 0x004fca00078eb8ff */
[----:B------:R2:W-:Y:S02]  /*0d40*/  STS [UR8+0x34], R4 ;  /* 0x00003404ff007988 */ /* 0x0005e40008000808 */
.L_x_29:
[----:B------:R-:W-:Y:S05]  /*0d50*/  @P3 BRA `(.L_x_31) ;  /* 0x00000000001c3947 */ /* 0x000fea0003800000 */
[----:B--2-45:R-:W2:Y:S02]  /*0d60*/  LDS R4, [UR8+0x34] ;  /* 0x00003408ff047984 */ /* 0x034ea40008000800 */
[----:B--2---:R-:W-:-:S05]  /*0d70*/  LOP3.LUT R4, R4, 0x38, RZ, 0xb8, !PT ;  /* 0x0000003804047812 */ /* 0x004fca00078eb8ff */
[----:B------:R2:W-:Y:S02]  /*0d80*/  STS [UR8+0x34], R4 ;  /* 0x00003404ff007988 */ /* 0x0005e40008000808 */
.L_x_30:
[----:B------:R-:W-:Y:S05]  /*0d90*/  @P3 BRA `(.L_x_32) ;  /* 0x00000000001c3947 */ /* 0x000fea0003800000 */
[----:B--2-4-:R-:W2:Y:S02]  /*0da0*/  LDS R4, [UR8+0x8] ;  /* 0x00000808ff047984 */ /* 0x014ea40008000800 */
[----:B--2---:R-:W-:-:S05]  /*0db0*/  LOP3.LUT R4, R4, 0x780, RZ, 0xb8, !PT ;  /* 0x0000078004047812 */ /* 0x004fca00078eb8ff */
[----:B------:R2:W-:Y:S02]  /*0dc0*/  STS [UR8+0x8], R4 ;  /* 0x00000804ff007988 */ /* 0x0005e40008000808 */
.L_x_31:
[----:B------:R-:W-:Y:S05]  /*0dd0*/  @P3 BRA `(.L_x_33) ;  /* 0x0000000000283947 */ /* 0x000fea0003800000 */
[----:B--2-45:R-:W2:Y:S02]  /*0de0*/  LDS R4, [UR8+0x8] ;  /* 0x00000808ff047984 */ /* 0x034ea40008000800 */
[----:B--2---:R-:W-:-:S05]  /*0df0*/  LOP3.LUT R4, R4, 0x1800, RZ, 0xb8, !PT ;  /* 0x0000180004047812 */ /* 0x004fca00078eb8ff */
[----:B------:R5:W-:Y:S02]  /*0e00*/  STS [UR8+0x8], R4 ;  /* 0x00000804ff007988 */ /* 0x000be40008000808 */
.L_x_32:
[----:B------:R-:W-:Y:S05]  /*0e10*/  @P3 BREAK.RELIABLE B1 ;  /* 0x0000000000013942 */ /* 0x000fea0003800100 */
[----:B------:R-:W-:Y:S05]  /*0e20*/  @P3 BRA `(.L_x_34) ;  /* 0x0000000000243947 */ /* 0x000fea0003800000 */
[----:B--2-45:R-:W2:Y:S01]  /*0e30*/  LDS R4, [UR8+0x8] ;  /* 0x00000808ff047984 */ /* 0x034ea20008000800 */
[----:B------:R-:W-:-:S05]  /*0e40*/  IMAD.MOV.U32 R5, RZ, RZ, 0x6000 ;  /* 0x00006000ff057424 */ /* 0x000fca00078e00ff */
[----:B--2---:R-:W-:-:S04]  /*0e50*/  LOP3.LUT R4, R4, 0x4000, R5, 0xd8, !PT ;  /* 0x0000400004047812 */ /* 0x004fc800078ed805 */
[----:B------:R-:W-:-:S05]  /*0e60*/  LOP3.LUT R4, R4, 0x400000, RZ, 0xb8, !PT ;  /* 0x0040000004047812 */ /* 0x000fca00078eb8ff */
[----:B------:R2:W-:Y:S02]  /*0e70*/  STS [UR8+0x8], R4 ;  /* 0x00000804ff007988 */ /* 0x0005e40008000808 */
.L_x_33:
[----:B------:R-:W-:Y:S05]  /*0e80*/  BSYNC.RELIABLE B1 ;  /* 0x0000000000017941 */ /* 0x000fea0003800100 */
.L_x_28:
[----:B--2-45:R-:W2:Y:S02]  /*0e90*/  @!P3 LDS R4, [UR8+0x8] ;  /* 0x00000808ff04b984 */ /* 0x034ea40008000800 */
[----:B--2---:R-:W-:-:S05]  /*0ea0*/  @!P3 LOP3.LUT R4, R4, 0x8000, RZ, 0xb8, !PT ;  /* 0x000080000404b812 */ /* 0x004fca00078eb8ff */
[----:B------:R2:W-:Y:S02]  /*0eb0*/  @!P3 STS [UR8+0x8], R4 ;  /* 0x00000804ff00b988 */ /* 0x0005e40008000808 */
.L_x_34:
[----:B------:R-:W-:Y:S05]  /*0ec0*/  BSYNC.RECONVERGENT B2 ;  /* 0x0000000000027941 */ /* 0x000fea0003800200 */
.L_x_27:
[----:B------:R-:W-:Y:S05]  /*0ed0*/  WARPSYNC.ALL ;  /* 0x0000000000007948 */ /* 0x000fea0003800000 */
[----:B------:R-:W-:Y:S01]  /*0ee0*/  NOP ;  /* 0x0000000000007918 */ /* 0x000fe20000000000 */
[----:B------:R-:W-:-:S04]  /*0ef0*/  UIADD3 UR5, UPT, UPT, UR4, 0x80, URZ ;  /* 0x0000008004057890 */ /* 0x000fc8000fffe0ff */
[----:B------:R-:W-:-:S04]  /*0f00*/  UIADD3 UR26, UP0, UPT, UR5, UR20, URZ ;  /* 0x00000014051a7290 */ /* 0x000fc8000ff1e0ff */
[----:B------:R-:W-:Y:S01]  /*0f10*/  ULEA.HI.X.SX32 UR27, UR5, UR21, 0x1, UP0 ;  /* 0x00000015051b7291 */ /* 0x000fe200080f0eff */
[----:B------:R-:W-:Y:S11]  /*0f20*/  @P0 BRA `(.L_x_35) ;  /* 0x0000000000300947 */ /* 0x000ff60003800000 */
[----:B--2-45:R-:W2:Y:S01]  /*0f30*/  S2R R4, SR_LANEID ;  /* 0x0000000000047919 */ /* 0x034ea20000000000 */
[----:B------:R-:W-:Y:S05]  /*0f40*/  WARPSYNC.ALL ;  /* 0x0000000000007948 */ /* 0x000fea0003800000 */
[----:B------:R-:W-:Y:S01]  /*0f50*/  NOP ;  /* 0x0000000000007918 */ /* 0x000fe20000000000 */
[----:B--2---:R-:W-:-:S05]  /*0f60*/  IMAD.SHL.U32 R6, R4, 0x4, RZ ;  /* 0x0000000404067824 */ /* 0x004fca00078e00ff */
[----:B------:R-:W2:Y:S01]  /*0f70*/  LDS R9, [R6+UR8] ;  /* 0x0000000806097984 */ /* 0x000ea20008000800 */
[----:B------:R-:W-:-:S05]  /*0f80*/  IADD3 R4, P1, PT, R6, UR26, RZ ;  /* 0x0000001a06047c10 */ /* 0x000fca000ff3e0ff */
[----:B------:R-:W-:-:S05]  /*0f90*/  IMAD.X R5, RZ, RZ, UR27, P1 ;  /* 0x0000001bff057e24 */ /* 0x000fca00088e06ff */
[----:B--2---:R2:W4:Y:S01]  /*0fa0*/  ATOMG.E.EXCH.STRONG.GPU PT, RZ, [R4], R9 ;  /* 0x0000000904ff73a8 */ /* 0x00452200041ee100 */
[----:B------:R-:W-:-:S04]  /*0fb0*/  DEPBAR {5,4,3,2,1,0} ;  /* 0x0000003f0000791a */ /* 0x000fc80000000000 */
[----:B------:R-:W5:Y:S02]  /*0fc0*/  CCTL.E.C.LDCU.IV.DEEP [UR26] ;  /* 0x000000001a007540 */ /* 0x000f640009c08000 */
[----:B-----5:R2:W-:Y:S01]  /*0fd0*/  UTMACCTL.IV [UR26] ;  /* 0x000000001a0079b9 */ /* 0x0205e20008000000 */
[----:B------:R-:W-:Y:S01]  /*0fe0*/  NOP ;  /* 0x0000000000007918 */ /* 0x000fe20000000000 */
.L_x_35:
[----:B------:R-:W-:Y:S05]  /*0ff0*/  @P0 BRA `(.L_x_36) ;  /* 0x00000000000c0947 */ /* 0x000fea0003800000 */
[----:B------:R0:W-:Y:S01]  /*1000*/  UTMACMDFLUSH ;  /* 0x00000000000079b7 */ /* 0x0001e20000000000 */
[----:B------:R-:W-:Y:S05]  /*1010*/  @P0 BRA `(.L_x_36) ;  /* 0x0000000000040947 */ /* 0x000fea0003800000 */
[----:B------:R-:W-:-:S04]  /*1020*/  DEPBAR.LE SB0, 0x0 ;  /* 0x000080000000791a */ /* 0x000fc80000000000 */
.L_x_36:
[----:B------:R-:W-:Y:S05]  /*1030*/  WARPSYNC.ALL ;  /* 0x0000000000007948 */ /* 0x000fea0003800000 */
[----:B------:R-:W-:Y:S01]  /*1040*/  NOP ;  /* 0x0000000000007918 */ /* 0x000fe20000000000 */
[----:B----4-:R-:W-:Y:S06]  /*1050*/  BAR.SYNC.DEFER_BLOCKING 0x0 ;  /* 0x0000000000007b1d */ /* 0x010fec0000010000 */
[----:B------:R-:W-:Y:S02]  /*1060*/  BSSY.RECONVERGENT B2, `(.L_x_37) ;  /* 0x000000b000027945 */ /* 0x000fe40003800200 */
[----:B------:R-:W-:Y:S06]  /*1070*/  BAR.SYNC.DEFER_BLOCKING 0x0 ;  /* 0x0000000000007b1d */ /* 0x000fec0000010000 */
[----:B------:R4:W-:Y:S01]  /*1080*/  @!P0 STS [R3], RZ ;  /* 0x000000ff03008388 */ /* 0x0009e20000000800 */
[----:B------:R-:W-:Y:S01]  /*1090*/  NOP ;  /* 0x0000000000007918 */ /* 0x000fe20000000000 */
[----:B------:R-:W-:Y:S05]  /*10a0*/  @P3 BRA `(.L_x_38) ;  /* 0x0000000000183947 */ /* 0x000fea0003800000 */
[----:B---34-:R-:W3:Y:S01]  /*10b0*/  LDS R3, [UR8+0x8] ;  /* 0x00000808ff037984 */ /* 0x018ee20008000800 */
[----:B------:R-:W4:Y:S01]  /*10c0*/  LDC.64 R10, c[0x0][0x390] ;  /* 0x0000e400ff0a7b82 */ /* 0x000f220000000a00 */
[----:B--2--5:R-:W-:Y:S02]  /*10d0*/  IMAD.MOV.U32 R4, RZ, RZ, 0x70 ;  /* 0x00000070ff047424 */ /* 0x024fe400078e00ff */
[----:B----4-:R2:W-:Y:S03]  /*10e0*/  STS.64 [UR8], R10 ;  /* 0x0000000aff007988 */ /* 0x0105e60008000a08 */
[----:B---3--:R-:W-:-:S05]  /*10f0*/  LOP3.LUT R3, R3, 0x10, R4, 0xd8, !PT ;  /* 0x0000001003037812 */ /* 0x008fca00078ed804 */
[----:B------:R2:W-:Y:S02]  /*1100*/  STS [UR8+0x8], R3 ;  /* 0x00000803ff007988 */ /* 0x0005e40008000808 */
.L_x_38:
[----:B--2---:R-:W-:Y:S05]  /*1110*/  BSYNC.RECONVERGENT B2 ;  /* 0x0000000000027941 */ /* 0x004fea0003800200 */
.L_x_37:
[----:B------:R-:W-:Y:S04]  /*1120*/  BSSY.RECONVERGENT B3, `(.L_x_39) ;  /* 0x0000033000037945 */ /* 0x000fe80003800200 */
[----:B------:R-:W-:Y:S04]  /*1130*/  BSSY.RELIABLE B2, `(.L_x_40) ;  /* 0x000002e000027945 */ /* 0x000fe80003800100 */
[----:B------:R-:W-:Y:S05]  /*1140*/  @P3 BRA `(.L_x_41) ;  /* 0x0000000000243947 */ /* 0x000fea0003800000 */
[----:B---34-:R-:W2:Y:S01]  /*1150*/  LDS R3, [UR8+0x34] ;  /* 0x00003408ff037984 */ /* 0x018ea20008000800 */
[----:B-----5:R-:W-:-:S05]  /*1160*/  IMAD.MOV.U32 R4, RZ, RZ, 0x3f000000 ;  /* 0x3f000000ff047424 */ /* 0x020fca00078e00ff */
[----:B--2---:R-:W-:-:S05]  /*1170*/  LOP3.LUT R3, R3, 0xff000000, R4, 0xb8, !PT ;  /* 0xff00000003037812 */ /* 0x004fca00078eb804 */
[----:B------:R2:W-:Y:S01]  /*1180*/  STS [UR8+0x34], R3 ;  /* 0x00003403ff007988 */ /* 0x0005e20008000808 */
[----:B------:R-:W-:Y:S05]  /*1190*/  @P3 BRA `(.L_x_42) ;  /* 0x0000000000183947 */ /* 0x000fea0003800000 */
[----:B--2---:R-:W2:Y:S01]  /*11a0*/  LDS R3, [UR8+0x38] ;  /* 0x00003808ff037984 */ /* 0x004ea20008000800 */
[----:B------:R-:W-:-:S05]  /*11b0*/  IMAD.MOV.U32 R4, RZ, RZ, 0x7f ;  /* 0x0000007fff047424 */ /* 0x000fca00078e00ff */
[----:B--2---:R-:W-:-:S05]  /*11c0*/  LOP3.LUT R3, R3, 0xff, R4, 0xb8, !PT ;  /* 0x000000ff03037812 */ /* 0x004fca00078eb804 */
[----:B------:R2:W-:Y:S02]  /*11d0*/  STS [UR8+0x38], R3 ;  /* 0x00003803ff007988 */ /* 0x0005e40008000808 */
.L_x_41:
[----:B------:R-:W-:Y:S05]  /*11e0*/  @P3 BRA `(.L_x_43) ;  /* 0x00000000000c3947 */ /* 0x000fea0003800000 */
[----:B------:R2:W-:Y:S02]  /*11f0*/  STS [UR8+0x20], R7 ;  /* 0x00002007ff007988 */ /* 0x0005e40008000808 */
.L_x_42:
[----:B------:R-:W-:Y:S05]  /*1200*/  @P3 BRA `(.L_x_44) ;  /* 0x0000000000243947 */ /* 0x000fea0003800000 */
[----:B------:R2:W-:Y:S02]  /*1210*/  STS [UR8+0x24], R2 ;  /* 0x00002402ff007988 */ /* 0x0005e40008000808 */
.L_x_43:
[----:B------:R-:W-:Y:S05]  /*1220*/  @P3 BRA `(.L_x_45) ;  /* 0x00000000002c3947 */ /* 0x000fea0003800000 */
[----:B--2---:R-:W2:Y:S01]  /*1230*/  LDS R2, [UR8+0x1c] ;  /* 0x00001c08ff027984 */ /* 0x004ea20008000800 */
[----:B------:R-:W3:Y:S02]  /*1240*/  LDC.64 R6, c[0x0][0x3b8] ;  /* 0x0000ee00ff067b82 */ /* 0x000ee40000000a00 */
[--C-:B---3--:R-:W-:Y:S02]  /*1250*/  SHF.R.U32.HI R5, RZ, 0x4, R7.reuse ;  /* 0x00000004ff057819 */ /* 0x108fe40000011607 */
[----:B----4-:R-:W-:-:S05]  /*1260*/  SHF.R.U64 R3, R6, 0x4, R7 ;  /* 0x0000000406037819 */ /* 0x010fca0000001207 */
[----:B------:R3:W-:Y:S01]  /*1270*/  STS [UR8+0xc], R3 ;  /* 0x00000c03ff007988 */ /* 0x0007e20008000808 */
[----:B--2---:R-:W-:-:S05]  /*1280*/  LOP3.LUT R2, R2, 0xf, R5, 0xb8, !PT ;  /* 0x0000000f02027812 */ /* 0x004fca00078eb805 */
[----:B------:R3:W-:Y:S02]  /*1290*/  STS [UR8+0x1c], R2 ;  /* 0x00001c02ff007988 */ /* 0x0007e40008000808 */
.L_x_44:
[----:B------:R-:W-:Y:S05]  /*12a0*/  @P3 BRA `(.L_x_46) ;  /* 0x00000000001c3947 */ /* 0x000fea0003800000 */
[----:B---3--:R-:W3:Y:S02]  /*12b0*/  LDS R2, [UR8+0x34] ;  /* 0x00003408ff027984 */ /* 0x008ee40008000800 */
[----:B---3--:R-:W-:-:S05]  /*12c0*/  LOP3.LUT R2, R2, 0x7, RZ, 0xb8, !PT ;  /* 0x0000000702027812 */ /* 0x008fca00078eb8ff */
[----:B------:R3:W-:Y:S02]  /*12d0*/  STS [UR8+0x34], R2 ;  /* 0x00003402ff007988 */ /* 0x0007e40008000808 */
.L_x_45:
[----:B------:R-:W-:Y:S05]  /*12e0*/  @P3 BRA `(.L_x_47) ;  /* 0x00000000001c3947 */ /* 0x000fea0003800000 */
[----:B--23--:R-:W2:Y:S02]  /*12f0*/  LDS R2, [UR8+0x34] ;  /* 0x00003408ff027984 */ /* 0x00cea40008000800 */
[----:B--2---:R-:W-:-:S05]  /*1300*/  LOP3.LUT R2, R2, 0x38, RZ, 0xb8, !PT ;  /* 0x0000003802027812 */ /* 0x004fca00078eb8ff */
[----:B------:R2:W-:Y:S02]  /*1310*/  STS [UR8+0x34], R2 ;  /* 0x00003402ff007988 */ /* 0x0005e40008000808 */
.L_x_46:
[----:B------:R-:W-:Y:S05]  /*1320*/  @P3 BRA `(.L_x_48) ;  /* 0x00000000001c3947 */ /* 0x000fea0003800000 */
[----:B--23--:R-:W2:Y:S02]  /*1330*/  LDS R2, [UR8+0x8] ;  /* 0x00000808ff027984 */ /* 0x00cea40008000800 */
[----:B--2---:R-:W-:-:S05]  /*1340*/  LOP3.LUT R2, R2, 0x780, RZ, 0xb8, !PT ;  /* 0x0000078002027812 */ /* 0x004fca00078eb8ff */
[----:B------:R2:W-:Y:S02]  /*1350*/  STS [UR8+0x8], R2 ;  /* 0x00000802ff007988 */ /* 0x0005e40008000808 */
.L_x_47:
[----:B------:R-:W-:Y:S05]  /*1360*/  @P3 BRA `(.L_x_49) ;  /* 0x0000000000283947 */ /* 0x000fea0003800000 */
[----:B--23--:R-:W2:Y:S02]  /*1370*/  LDS R2, [UR8+0x8] ;  /* 0x00000808ff027984 */ /* 0x00cea40008000800 */
[----:B--2---:R-:W-:-:S05]  /*1380*/  LOP3.LUT R2, R2, 0x1800, RZ, 0xb8, !PT ;  /* 0x0000180002027812 */ /* 0x004fca00078eb8ff */
[----:B------:R2:W-:Y:S02]  /*1390*/  STS [UR8+0x8], R2 ;  /* 0x00000802ff007988 */ /* 0x0005e40008000808 */
.L_x_48:
[----:B------:R-:W-:Y:S05]  /*13a0*/  @P3 BREAK.RELIABLE B2 ;  /* 0x0000000000023942 */ /* 0x000fea0003800100 */
[----:B------:R-:W-:Y:S05]  /*13b0*/  @P3 BRA `(.L_x_50) ;  /* 0x0000000000243947 */ /* 0x000fea0003800000 */
[----:B--23--:R-:W2:Y:S01]  /*13c0*/  LDS R2, [UR8+0x8] ;  /* 0x00000808ff027984 */ /* 0x00cea20008000800 */
[----:B----4-:R-:W-:-:S05]  /*13d0*/  IMAD.MOV.U32 R3, RZ, RZ, 0x6000 ;  /* 0x00006000ff037424 */ /* 0x010fca00078e00ff */
[----:B--2---:R-:W-:-:S04]  /*13e0*/  LOP3.LUT R2, R2, 0x4000, R3, 0xd8, !PT ;  /* 0x0000400002027812 */ /* 0x004fc800078ed803 */
[----:B------:R-:W-:-:S05]  /*13f0*/  LOP3.LUT R2, R2, 0x400000, RZ, 0xb8, !PT ;  /* 0x0040000002027812 */ /* 0x000fca00078eb8ff */
[----:B------:R2:W-:Y:S02]  /*1400*/  STS [UR8+0x8], R2 ;  /* 0x00000802ff007988 */ /* 0x0005e40008000808 */
.L_x_49:
[----:B------:R-:W-:Y:S05]  /*1410*/  BSYNC.RELIABLE B2 ;  /* 0x0000000000027941 */ /* 0x000fea0003800100 */
.L_x_40:
[----:B--23--:R-:W2:Y:S02]  /*1420*/  @!P3 LDS R2, [UR8+0x8] ;  /* 0x00000808ff02b984 */ /* 0x00cea40008000800 */
[----:B--2---:R-:W-:-:S05]  /*1430*/  @!P3 LOP3.LUT R2, R2, 0x8000, RZ, 0xb8, !PT ;  /* 0x000080000202b812 */ /* 0x004fca00078eb8ff */
[----:B------:R2:W-:Y:S02]  /*1440*/  @!P3 STS [UR8+0x8], R2 ;  /* 0x00000802ff00b988 */ /* 0x0005e40008000808 */
.L_x_50:
[----:B------:R-:W-:Y:S05]  /*1450*/  BSYNC.RECONVERGENT B3 ;  /* 0x0000000000037941 */ /* 0x000fea0003800200 */
.L_x_39:
[----:B------:R-:W-:Y:S05]  /*1460*/  WARPSYNC.ALL ;  /* 0x0000000000007948 */ /* 0x000fea0003800000 */
[----:B------:R-:W-:Y:S01]  /*1470*/  NOP ;  /* 0x0000000000007918 */ /* 0x000fe20000000000 */
[----:B------:R-:W-:-:S04]  /*1480*/  UIADD3 UR4, UPT, UPT, UR4, 0x100, URZ ;  /* 0x0000010004047890 */ /* 0x000fc8000fffe0ff */
[----:B------:R-:W-:-:S04]  /*1490*/  UIADD3 UR20, UP0, UPT, UR4, UR20, URZ ;  /* 0x0000001404147290 */ /* 0x000fc8000ff1e0ff */
[----:B------:R-:W-:Y:S01]  /*14a0*/  ULEA.HI.X.SX32 UR21, UR4, UR21, 0x1, UP0 ;  /* 0x0000001504157291 */ /* 0x000fe200080f0eff */
[----:B------:R-:W-:Y:S11]  /*14b0*/  @P0 BRA `(.L_x_51) ;  /* 0x0000000000300947 */ /* 0x000ff60003800000 */
[----:B--23--:R-:W2:Y:S01]  /*14c0*/  S2R R2, SR_LANEID ;  /* 0x0000000000027919 */ /* 0x00cea20000000000 */
[----:B------:R-:W-:Y:S05]  /*14d0*/  WARPSYNC.ALL ;  /* 0x0000000000007948 */ /* 0x000fea0003800000 */
[----:B------:R-:W-:Y:S01]  /*14e0*/  NOP ;  /* 0x0000000000007918 */ /* 0x000fe20000000000 */
[----:B--2--5:R-:W-:-:S05]  /*14f0*/  IMAD.SHL.U32 R4, R2, 0x4, RZ ;  /* 0x0000000402047824 */ /* 0x024fca00078e00ff */
[----:B------:R-:W2:Y:S01]  /*1500*/  LDS R5, [R4+UR8] ;  /* 0x0000000804057984 */ /* 0x000ea20008000800 */
[----:B------:R-:W-:-:S05]  /*1510*/  IADD3 R2, P1, PT, R4, UR20, RZ ;  /* 0x0000001404027c10 */ /* 0x000fca000ff3e0ff */
[----:B----4-:R-:W-:-:S05]  /*1520*/  IMAD.X R3, RZ, RZ, UR21, P1 ;  /* 0x00000015ff037e24 */ /* 0x010fca00088e06ff */
[----:B--2---:R2:W3:Y:S01]  /*1530*/  ATOMG.E.EXCH.STRONG.GPU PT, RZ, [R2], R5 ;  /* 0x0000000502ff73a8 */ /* 0x0044e200041ee100 */
[----:B------:R-:W-:-:S04]  /*1540*/  DEPBAR {5,4,3,2,1,0} ;  /* 0x0000003f0000791a */ /* 0x000fc80000000000 */
[----:B------:R-:W4:Y:S02]  /*1550*/  CCTL.E.C.LDCU.IV.DEEP [UR20] ;  /* 0x0000000014007540 */ /* 0x000f240009c08000 */
[----:B----4-:R2:W-:Y:S01]  /*1560*/  UTMACCTL.IV [UR20] ;  /* 0x00000000140079b9 */ /* 0x0105e20008000000 */
[----:B------:R-:W-:Y:S01]  /*1570*/  NOP ;  /* 0x0000000000007918 */ /* 0x000fe20000000000 */
.L_x_51:
[----:B------:R-:W-:Y:S05]  /*1580*/  @P0 BRA `(.L_x_52) ;  /* 0x00000000000c0947 */ /* 0x000fea0003800000 */
[----:B------:R0:W-:Y:S01]  /*1590*/  UTMACMDFLUSH ;  /* 0x00000000000079b7 */ /* 0x0001e20000000000 */
[----:B------:R-:W-:Y:S05]  /*15a0*/  @P0 BRA `(.L_x_52) ;  /* 0x0000000000040947 */ /* 0x000fea0003800000 */
[----:B------:R-:W-:-:S04]  /*15b0*/  DEPBAR.LE SB0, 0x0 ;  /* 0x000080000000791a */ /* 0x000fc80000000000 */
.L_x_52:
[----:B------:R-:W-:Y:S05]  /*15c0*/  WARPSYNC.ALL ;  /* 0x0000000000007948 */ /* 0x000fea0003800000 */
[----:B------:R-:W-:Y:S01]  /*15d0*/  NOP ;  /* 0x0000000000007918 */ /* 0x000fe20000000000 */
[----:B---3--:R-:W-:Y:S01]  /*15e0*/  BAR.SYNC.DEFER_BLOCKING 0x0 ;  /* 0x0000000000007b1d */ /* 0x008fe20000010000 */
[----:B--2---:R-:W-:Y:S01]  /*15f0*/  SHF.R.U32.HI R2, RZ, 0x5, R0 ;  /* 0x00000005ff027819 */ /* 0x004fe20000011600 */
[----:B------:R-:W-:Y:S01]  /*1600*/  UIADD3 UR15, UPT, UPT, UR8, 0x6010, URZ ;  /* 0x00006010080f7890 */ /* 0x000fe2000fffe0ff */
[----:B------:R-:W-:Y:S01]  /*1610*/  ISETP.GE.AND P0, PT, R8, 0x1, PT ;  /* 0x000000010800780c */ /* 0x000fe20003f06270 */
[----:B------:R-:W-:Y:S01]  /*1620*/  USHF.L.U32 UR19, UR7, 0x7, URZ ;  /* 0x0000000707137899 */ /* 0x000fe200080006ff */
[----:B------:R-:W-:Y:S01]  /*1630*/  R2UR UR22, R2 ;  /* 0x00000000021672ca */ /* 0x000fe200000e0000 */
[----:B------:R-:W-:Y:S01]  /*1640*/  VOTEU.ALL UP0, P3 ;  /* 0x0000000000ff7886 */ /* 0x000fe20001800000 */
[----:B------:R-:W-:Y:S01]  /*1650*/  UMOV UR4, 0x1 ;  /* 0x0000000100047882 */ /* 0x000fe20000000000 */
[----:B------:R-:W-:Y:S01]  /*1660*/  VOTEU.ALL UP1, P3 ;  /* 0x0000000000ff7886 */ /* 0x000fe20001820000 */
[----:B------:R-:W-:Y:S01]  /*1670*/  USHF.L.U32 UR14, UR9, 0x6, URZ ;  /* 0x00000006090e7899 */ /* 0x000fe200080006ff */
[----:B------:R-:W-:Y:S01]  /*1680*/  BSSY.RECONVERGENT B3, `(.L_x_53) ;  /* 0x0000018000037945 */ /* 0x000fe20003800200 */
[----:B------:R-:W-:-:S04]  /*1690*/  @!UP0 UIADD3 UR10, UPT, UPT, -UR4, 0x100000, URZ ;  /* 0x00100000040a8890 */ /* 0x000fc8000fffe1ff */
[----:B------:R-:W-:Y:S02]  /*16a0*/  @!UP0 USHF.L.U32 UR11, UR10, 0xb, URZ ;  /* 0x0000000b0a0b8899 */ /* 0x000fe400080006ff */
[----:B------:R-:W-:Y:S02]  /*16b0*/  @!UP0 USHF.L.U32 UR10, UR10, 0x1, URZ ;  /* 0x000000010a0a8899 */ /* 0x000fe400080006ff */
[----:B------:R-:W-:-:S04]  /*16c0*/  @!UP0 UIADD3 UR4, UPT, UPT, -UR4, 0x100000, URZ ;  /* 0x0010000004048890 */ /* 0x000fc8000fffe1ff */
[----:B------:R-:W-:Y:S02]  /*16d0*/  @!UP0 USHF.L.U32 UR5, UR4, 0xb, URZ ;  /* 0x0000000b04058899 */ /* 0x000fe400080006ff */
[----:B------:R-:W-:Y:S01]  /*16e0*/  @!UP0 USHF.L.U32 UR4, UR4, 0x1, URZ ;  /* 0x0000000104048899 */ /* 0x000fe200080006ff */
[----:B------:R-:W-:Y:S01]  /*16f0*/  VOTEU.ALL UP0, P3 ;  /* 0x0000000000ff7886 */ /* 0x000fe20001800000 */
[----:B------:R-:W2:Y:S04]  /*1700*/  FENCE.VIEW.ASYNC.S ;  /* 0x00000000000073c6 */ /* 0x000ea80000000000 */
[----:B--2---:R2:W3:Y:S06]  /*1710*/  @!UP0 SYNCS.EXCH.64 URZ, [UR8+0x6000], UR10 ;  /* 0x0060000a08ff85b2 */ /* 0x0044ec0008000100 */
[----:B------:R2:W3:Y:S02]  /*1720*/  @!UP1 SYNCS.EXCH.64 URZ, [UR8+0x6010], UR4 ;  /* 0x0060100408ff95b2 */ /* 0x0004e40008000100 */
[----:B---3--:R-:W-:Y:S06]  /*1730*/  BAR.SYNC.DEFER_BLOCKING 0x0 ;  /* 0x0000000000007b1d */ /* 0x008fec0000010000 */
[----:B------:R-:W-:Y:S05]  /*1740*/  @P3 BRA `(.L_x_54) ;  /* 0x00000000002c3947 */ /* 0x000fea0003800000 */
[----:B--2---:R-:W-:Y:S02]  /*1750*/  UMOV UR4, 0x1 ;  /* 0x0000000100047882 */ /* 0x004fe40000000000 */
[----:B------:R-:W-:-:S04]  /*1760*/  UIADD3 UR10, UPT, UPT, -UR4, 0x100000, URZ ;  /* 0x00100000040a7890 */ /* 0x000fc8000fffe1ff */
[----:B------:R-:W-:Y:S02]  /*1770*/  USHF.L.U32 UR11, UR10, 0xb, URZ ;  /* 0x0000000b0a0b7899 */ /* 0x000fe400080006ff */
[----:B------:R-:W-:Y:S02]  /*1780*/  USHF.L.U32 UR10, UR10, 0x1, URZ ;  /* 0x000000010a0a7899 */ /* 0x000fe400080006ff */
[----:B------:R-:W-:-:S04]  /*1790*/  UIADD3 UR4, UPT, UPT, -UR4, 0x100000, URZ ;  /* 0x0010000004047890 */ /* 0x000fc8000fffe1ff */
[----:B------:R-:W-:Y:S02]  /*17a0*/  USHF.L.U32 UR5, UR4, 0xb, URZ ;  /* 0x0000000b04057899 */ /* 0x000fe400080006ff */
[----:B------:R-:W-:Y:S01]  /*17b0*/  USHF.L.U32 UR4, UR4, 0x1, URZ ;  /* 0x0000000104047899 */ /* 0x000fe200080006ff */
[----:B------:R-:W2:Y:S03]  /*17c0*/  FENCE.VIEW.ASYNC.S ;  /* 0x00000000000073c6 */ /* 0x000ea60000000000 */
[----:B--2---:R3:W2:Y:S08]  /*17d0*/  SYNCS.EXCH.64 URZ, [UR8+0x6008], UR10 ;  /* 0x0060080a08ff75b2 */ /* 0x0046b00008000100 */
[----:B------:R3:W4:Y:S02]  /*17e0*/  SYNCS.EXCH.64 URZ, [UR8+0x6018], UR4 ;  /* 0x0060180408ff75b2 */ /* 0x0007240008000100 */
[----:B---3--:R-:W-:Y:S01]  /*17f0*/  NOP ;  /* 0x0000000000007918 */ /* 0x008fe20000000000 */
.L_x_54:
[----:B--2---:R-:W-:Y:S05]  /*1800*/  BSYNC.RECONVERGENT B3 ;  /* 0x0000000000037941 */ /* 0x004fea0003800200 */
.L_x_53:
[----:B------:R-:W-:Y:S05]  /*1810*/  @!P0 BRA `(.L_x_55) ;  /* 0x0000000800208947 */ /* 0x000fea0003800000 */
[----:B----4-:R-:W-:Y:S01]  /*1820*/  BAR.SYNC.DEFER_BLOCKING 0x0 ;  /* 0x0000000000007b1d */ /* 0x010fe20000010000 */
[----:B------:R-:W-:Y:S01]  /*1830*/  @!P3 IMAD.MOV.U32 R2, RZ, RZ, 0x3000 ;  /* 0x00003000ff02b424 */ /* 0x000fe200078e00ff */
[----:B------:R-:W-:Y:S02]  /*1840*/  ELECT P1, URZ, PT ;  /* 0x0000000000ff782f */ /* 0x000fe40003820000 */
[----:B------:R-:W-:Y:S02]  /*1850*/  ELECT P0, URZ, PT ;  /* 0x0000000000ff782f */ /* 0x000fe40003800000 */
[C---:B------:R-:W-:Y:S01]  /*1860*/  ISETP.LT.U32.AND P1, PT, R36.reuse, 0x20, P1 ;  /* 0x000000202400780c */ /* 0x040fe20000f21070 */
[----:B------:R-:W-:Y:S01]  /*1870*/  UMOV UR11, UR19 ;  /* 0x00000013000b7c82 */ /* 0x000fe20008000000 */
[----:B------:R-:W-:Y:S01]  /*1880*/  ISETP.LT.U32.AND P0, PT, R36, 0x20, P0 ;  /* 0x000000202400780c */ /* 0x000fe20000701070 */
[----:B------:R-:W-:Y:S01]  /*1890*/  UIADD3 UR4, UPT, UPT, UR8, 0x4000, URZ ;  /* 0x0000400008047890 */ /* 0x000fe2000fffe0ff */
[----:B------:R-:W-:-:S09]  /*18a0*/  UMOV UR6, UR14 ;  /* 0x0000000e00067c82 */ /* 0x000fd20008000000 */
[----:B------:R-:W-:Y:S01]  /*18b0*/  VOTEU.ANY UP0, P1 ;  /* 0x0000000000ff7886 */ /* 0x000fe20000800100 */
[----:B------:R-:W-:Y:S01]  /*18c0*/  VOTEU.ANY UP2, P1 ;  /* 0x0000000000ff7886 */ /* 0x000fe20000840100 */
[----:B------:R-:W-:Y:S01]  /*18d0*/  VOTEU.ANY UP1, P0 ;  /* 0x0000000000ff7886 */ /* 0x000fe20000020100 */
[----:B------:R-:W-:Y:S01]  /*18e0*/  VOTEU.ANY UP3, P0 ;  /* 0x0000000000ff7886 */ /* 0x000fe20000060100 */
[----:B------:R2:W-:Y:S01]  /*18f0*/  @!P3 SYNCS.ARRIVE.TRANS64 RZ, [UR8+0x6000], R2 ;  /* 0x00600002ffffb9a7 */ /* 0x0005e20008000008 */
[----:B------:R3:W-:Y:S06]  /*1900*/  MEMBAR.ALL.CTA ;  /* 0x0000000000007992 */ /* 0x0007ec0000008000 */
[----:B---3--:R-:W3:Y:S01]  /*1910*/  FENCE.VIEW.ASYNC.S ;  /* 0x00000000000073c6 */ /* 0x008ee20000000000 */
[----:B------:R-:W-:Y:S01]  /*1920*/  @UP0 UIADD3 UR9, UPT, UPT, UR8, 0x6000, URZ ;  /* 0x0000600008090890 */ /* 0x000fe2000fffe0ff */
[----:B------:R-:W-:Y:S01]  /*1930*/  @UP0 UMOV UR10, URZ ;  /* 0x000000ff000a0c82 */ /* 0x000fe20008000000 */
[----:B------:R-:W-:Y:S01]  /*1940*/  @UP1 UIADD3 UR5, UPT, UPT, UR8, 0x6000, URZ ;  /* 0x0000600008051890 */ /* 0x000fe2000fffe0ff */
[----:B------:R-:W-:Y:S01]  /*1950*/  @UP1 UMOV UR7, URZ ;  /* 0x000000ff00071c82 */ /* 0x000fe20008000000 */
[----:B------:R-:W-:Y:S01]  /*1960*/  UISETP.NE.U32.AND UP0, UPT, UR22, URZ, UPT ;  /* 0x000000ff1600728c */ /* 0x000fe2000bf05070 */
[----:B---3--:R-:W-:Y:S06]  /*1970*/  BAR.SYNC.DEFER_BLOCKING 0x0 ;  /* 0x0000000000007b1d */ /* 0x008fec0000010000 */
[----:B------:R2:W-:Y:S02]  /*1980*/  @UP2 UTMALDG.2D [UR8], [UR24] ;  /* 0x00000008180025b4 */ /* 0x0005e40008008000 */
[----:B------:R-:W-:Y:S06]  /*1990*/  BAR.SYNC.DEFER_BLOCKING 0x0 ;  /* 0x0000000000007b1d */ /* 0x000fec0000010000 */
[----:B------:R2:W-:Y:S02]  /*19a0*/  @UP3 UTMALDG.2D [UR4], [UR26] ;  /* 0x000000041a0035b4 */ /* 0x0005e40008008000 */
[----:B------:R-:W-:Y:S06]  /*19b0*/  BAR.SYNC.DEFER_BLOCKING 0x0 ;  /* 0x0000000000007b1d */ /* 0x000fec0000010000 */
[----:B------:R-:W3:Y:S02]  /*19c0*/  SYNCS.PHASECHK.TRANS64.TRYWAIT P0, [UR8+0x6000], RZ ;  /* 0x006000ffff0075a7 */ /* 0x000ee40008001108 */
[----:B--23--:R-:W-:Y:S05]  /*19d0*/  @!P0 BRA `(.L_x_56) ;  /* 0x0000000c00448947 */ /* 0x00cfea0003800000 */
.L_x_70:
[----:B------:R-:W-:Y:S05]  /*19e0*/  BRA.U UP0, `(.L_x_57) ;  /* 0x0000000100547547 */ /* 0x000fea000b800000 */
[----:B------:R-:W-:Y:S02]  /*19f0*/  USHF.R.U32.HI UR5, URZ, 0x4, UR8 ;  /* 0x00000004ff057899 */ /* 0x000fe40008011608 */
[----:B------:R-:W-:Y:S02]  /*1a00*/  USHF.R.U32.HI UR6, URZ, 0x4, UR4 ;  /* 0x00000004ff067899 */ /* 0x000fe40008011604 */
[----:B------:R-:W-:Y:S02]  /*1a10*/  USGXT.U32 UR4, UR5, 0xe ;  /* 0x0000000e0504789a */ /* 0x000fe40008000000 */
[----:B------:R-:W-:Y:S01]  /*1a20*/  USGXT.U32 UR6, UR6, 0xe ;  /* 0x0000000e0606789a */ /* 0x000fe20008000000 */
[----:B------:R-:W-:Y:S01]  /*1a30*/  UMOV UR10, 0xfffffffe ;  /* 0xfffffffe000a7882 */ /* 0x000fe20000000000 */
[----:B------:R-:W-:Y:S01]  /*1a40*/  UMOV UR11, 0x7fffbfdf ;  /* 0x7fffbfdf000b7882 */ /* 0x000fe20000000000 */
[----:B------:R-:W-:Y:S01]  /*1a50*/  UMOV UR12, 0xffffff80 ;  /* 0xffffff80000c7882 */ /* 0x000fe20000000000 */
[----:B------:R-:W-:Y:S01]  /*1a60*/  UMOV UR13, 0x7fffbfdf ;  /* 0x7fffbfdf000d7882 */ /* 0x000fe20000000000 */
[----:B------:R-:W-:Y:S01]  /*1a70*/  UMOV UR5, URZ ;  /* 0x000000ff00057c82 */ /* 0x000fe20008000000 */
[----:B------:R-:W-:Y:S01]  /*1a80*/  UMOV UR7, URZ ;  /* 0x000000ff00077c82 */ /* 0x000fe20008000000 */
[----:B------:R-:W-:-:S02]  /*1a90*/  UIADD3.64 UR10, UPT, UPT, UR4, -UR10, URZ ;  /* 0x8000000a040a7297 */ /* 0x000fc4000fffe0ff */
[----:B------:R-:W-:Y:S01]  /*1aa0*/  UIADD3.64 UR12, UPT, UPT, UR6, -UR12, URZ ;  /* 0x8000000c060c7297 */ /* 0x000fe2000fffe0ff */
[----:B------:R-:W-:Y:S01]  /*1ab0*/  UMOV UR16, 0x0 ;  /* 0x0000000000107882 */ /* 0x000fe20000000000 */
[----:B------:R-:W-:Y:S01]  /*1ac0*/  UMOV UR17, 0x8110010 ;  /* 0x0811001000117882 */ /* 0x000fe20000000000 */
[----:B------:R-:W-:Y:S01]  /*1ad0*/  UMOV UR5, 0x80004020 ;  /* 0x8000402000057882 */ /* 0x000fe20000000000 */
[----:B------:R-:W-:Y:S01]  /*1ae0*/  UMOV UR7, 0x80004020 ;  /* 0x8000402000077882 */ /* 0x000fe20000000000 */
[----:B------:R-:W-:Y:S01]  /*1af0*/  UMOV UR28, 0x0 ;  /* 0x00000000001c7882 */ /* 0x000fe20000000000 */
[----:B------:R-:W-:Y:S01]  /*1b00*/  UMOV UR29, 0x8110010 ;  /* 0x08110010001d7882 */ /* 0x000fe20000000000 */
[----:B------:R2:W-:Y:S02]  /*1b10*/  UTCQMMA gdesc[UR4], gdesc[UR6], tmem[UR23], tmem[UR16], idesc[UR17], !UPT ;  /* 0x00ff1006040075ea */ /* 0x0005e4000f800317 */
[----:B------:R2:W-:Y:S01]  /*1b20*/  UTCQMMA gdesc[UR10], gdesc[UR12], tmem[UR23], tmem[UR28], idesc[UR29], UPT ;  /* 0x00ff1c0c0a0075ea */ /* 0x0005e2000b800317 */
[----:B------:R-:W-:-:S02]  /*1b30*/  NOP ;  /* 0x0000000000007918 */ /* 0x000fc40000000000 */
.L_x_57:
[----:B------:R-:W-:Y:S01]  /*1b40*/  ELECT P0, URZ, PT ;  /* 0x0000000000ff782f */ /* 0x000fe20003800000 */
[----:B--2---:R-:W-:Y:S01]  /*1b50*/  UMOV UR4, UR15 ;  /* 0x0000000f00047c82 */ /* 0x004fe20008000000 */
[----:B------:R-:W-:Y:S02]  /*1b60*/  UMOV UR5, URZ ;  /* 0x000000ff00057c82 */ /* 0x000fe40008000000 */
[----:B------:R-:W-:-:S13]  /*1b70*/  ISETP.LT.U32.AND P0, PT, R36, 0x20, P0 ;  /* 0x000000202400780c */ /* 0x000fda0000701070 */
[----:B------:R-:W-:Y:S01]  /*1b80*/  VOTEU.ANY UP0, P0 ;  /* 0x0000000000ff7886 */ /* 0x000fe20000000100 */
[----:B------:R-:W-:Y:S01]  /*1b90*/  VOTEU.ANY UP1, P0 ;  /* 0x0000000000ff7886 */ /* 0x000fe20000020100 */
[----:B------:R-:W-:-:S03]  /*1ba0*/  ISETP.GE.U32.AND P0, PT, R8, 0x41, PT ;  /* 0x000000410800780c */ /* 0x000fc60003f06070 */
[----:B------:R-:W-:Y:S02]  /*1bb0*/  @UP0 UMOV UR4, UR4 ;  /* 0x0000000400040c82 */ /* 0x000fe40008000000 */
[----:B------:R2:W-:Y:S01]  /*1bc0*/  @UP1 UTCBAR [UR4], URZ ;  /* 0x000000ff040013e9 */ /* 0x0005e200080000ff */
[----:B------:R-:W-:Y:S06]  /*1bd0*/  BAR.SYNC.DEFER_BLOCKING 0x0 ;  /* 0x0000000000007b1d */ /* 0x000fec0000010000 */
[----:B------:R-:W3:Y:S02]  /*1be0*/  SYNCS.PHASECHK.TRANS64.TRYWAIT P1, [UR8+0x6010], RZ ;  /* 0x006010ffff0075a7 */ /* 0x000ee40008021108 */
[----:B--23--:R-:W-:Y:S05]  /*1bf0*/  @!P1 BRA `(.L_x_58) ;  /* 0x0000000800c89947 */ /* 0x00cfea0003800000 */
.L_x_71:
[----:B------:R-:W-:Y:S01]  /*1c00*/  UMOV UR4, URZ ;  /* 0x000000ff00047c82 */ /* 0x000fe20008000000 */
[----:B------:R-:W-:Y:S05]  /*1c10*/  @!P0 BRA `(.L_x_55) ;  /* 0x0000000400208947 */ /* 0x000fea0003800000 */
[----:B------:R-:W2:Y:S01]  /*1c20*/  LDCU UR29, c[0x0][0x3a0] ;  /* 0x00007400ff1d77ac */ /* 0x000ea20008000800 */
[----:B------:R-:W-:Y:S01]  /*1c30*/  UMOV UR9, 0x1 ;  /* 0x0000000100097882 */ /* 0x000fe20000000000 */
[----:B------:R-:W-:-:S05]  /*1c40*/  UMOV UR18, 0x40 ;  /* 0x0000004000127882 */ /* 0x000fca0000000000 */
.L_x_62:
[----:B------:R-:W-:Y:S01]  /*1c50*/  BAR.SYNC.DEFER_BLOCKING 0x0 ;  /* 0x0000000000007b1d */ /* 0x000fe20000010000 */
[----:B------:R-:W-:Y:S01]  /*1c60*/  ULEA UR28, UR9, UR8, 0x3 ;  /* 0x00000008091c7291 */ /* 0x000fe2000f8e18ff */
[----:B------:R-:W-:Y:S01]  /*1c70*/  @!P3 IMAD.MOV.U32 R2, RZ, RZ, 0x3000 ;  /* 0x00003000ff02b424 */ /* 0x000fe200078e00ff */
[----:B------:R-:W-:Y:S01]  /*1c80*/  ELECT P1, URZ, PT ;  /* 0x0000000000ff782f */ /* 0x000fe20003820000 */
[----:B------:R-:W-:-:S03]  /*1c90*/  ULEA UR16, UR9, UR8, 0xd ;  /* 0x0000000809107291 */ /* 0x000fc6000f8e68ff */
[----:B------:R-:W-:Y:S02]  /*1ca0*/  ISETP.LT.U32.AND P1, PT, R36, 0x20, P1 ;  /* 0x000000202400780c */ /* 0x000fe40000f21070 */
[----:B------:R-:W-:Y:S01]  /*1cb0*/  ELECT P0, URZ, PT ;  /* 0x0000000000ff782f */ /* 0x000fe20003800000 */
[----:B------:R-:W-:-:S03]  /*1cc0*/  ULEA UR12, UR9, UR8, 0xc ;  /* 0x00000008090c7291 */ /* 0x000fc6000f8e60ff */
[----:B------:R-:W-:Y:S01]  /*1cd0*/  ISETP.LT.U32.AND P0, PT, R36, 0x20, P0 ;  /* 0x000000202400780c */ /* 0x000fe20000701070 */
[----:B------:R-:W-:Y:S01]  /*1ce0*/  UMOV UR15, UR18 ;  /* 0x00000012000f7c82 */ /* 0x000fe20008000000 */
[----:B------:R-:W-:Y:S02]  /*1cf0*/  UIADD3 UR12, UPT, UPT, UR12, 0x4000, URZ ;  /* 0x000040000c0c7890 */ /* 0x000fe4000fffe0ff */
[----:B------:R-:W-:-:S03]  /*1d00*/  USHF.L.U32 UR5, UR4, 0x1f, URZ ;  /* 0x0000001f04057899 */ /* 0x000fc600080006ff */
[----:B------:R-:W-:Y:S01]  /*1d10*/  VOTEU.ANY UP0, P1 ;  /* 0x0000000000ff7886 */ /* 0x000fe20000800100 */
[----:B------:R3:W-:Y:S01]  /*1d20*/  @!P3 SYNCS.ARRIVE.TRANS64 RZ, [UR28+0x6000], R2 ;  /* 0x00600002ffffb9a7 */ /* 0x0007e2000800001c */
[----:B------:R4:W-:Y:S06]  /*1d30*/  MEMBAR.ALL.CTA ;  /* 0x0000000000007992 */ /* 0x0009ec0000008000 */
[----:B----4-:R-:W4:Y:S01]  /*1d40*/  FENCE.VIEW.ASYNC.S ;  /* 0x00000000000073c6 */ /* 0x010f220000000000 */
[----:B------:R-:W-:Y:S01]  /*1d50*/  @UP0 UIADD3 UR17, UPT, UPT, UR28, 0x6000, URZ ;  /* 0x000060001c110890 */ /* 0x000fe2000fffe0ff */
[----:B----4-:R-:W-:Y:S01]  /*1d60*/  VOTEU.ANY UP0, P1 ;  /* 0x0000000000ff7886 */ /* 0x010fe20000800100 */
[----:B------:R-:W-:Y:S01]  /*1d70*/  VOTEU.ANY UP1, P0 ;  /* 0x0000000000ff7886 */ /* 0x000fe20000020100 */
[----:B---3--:R-:W-:-:S04]  /*1d80*/  IMAD.U32 R2, RZ, RZ, UR5 ;  /* 0x00000005ff027e24 */ /* 0x008fc8000f8e00ff */
[----:B------:R-:W-:Y:S01]  /*1d90*/  @UP1 UIADD3 UR13, UPT, UPT, UR28, 0x6000, URZ ;  /* 0x000060001c0d1890 */ /* 0x000fe2000fffe0ff */
[----:B------:R-:W-:Y:S01]  /*1da0*/  VOTEU.ANY UP1, P0 ;  /* 0x0000000000ff7886 */ /* 0x000fe20000020100 */
[----:B------:R-:W-:Y:S06]  /*1db0*/  BAR.SYNC.DEFER_BLOCKING 0x0 ;  /* 0x0000000000007b1d */ /* 0x000fec0000010000 */
[----:B------:R3:W-:Y:S01]  /*1dc0*/  @UP0 UTMALDG.2D [UR16], [UR24] ;  /* 0x00000010180005b4 */ /* 0x0007e20008008000 */
[----:B------:R-:W-:Y:S01]  /*1dd0*/  UISETP.NE.U32.AND UP0, UPT, UR22, URZ, UPT ;  /* 0x000000ff1600728c */ /* 0x000fe2000bf05070 */
[----:B------:R-:W-:Y:S06]  /*1de0*/  BAR.SYNC.DEFER_BLOCKING 0x0 ;  /* 0x0000000000007b1d */ /* 0x000fec0000010000 */
[----:B------:R3:W-:Y:S02]  /*1df0*/  @UP1 UTMALDG.2D [UR12], [UR26] ;  /* 0x0000000c1a0015b4 */ /* 0x0007e40008008000 */
[----:B------:R-:W-:Y:S06]  /*1e00*/  BAR.SYNC.DEFER_BLOCKING 0x0 ;  /* 0x0000000000007b1d */ /* 0x000fec0000010000 */
[----:B------:R-:W4:Y:S02]  /*1e10*/  SYNCS.PHASECHK.TRANS64.TRYWAIT P0, [UR28+0x6000], R2 ;  /* 0x00600002ff0075a7 */ /* 0x000f24000800111c */
[----:B---34-:R-:W-:Y:S05]  /*1e20*/  @!P0 BRA `(.L_x_59) ;  /* 0x0000000800488947 */ /* 0x018fea0003800000 */
.L_x_72:
[----:B------:R-:W-:Y:S05]  /*1e30*/  BRA.U UP0, `(.L_x_60) ;  /* 0x00000001004c7547 */ /* 0x000fea000b800000 */
[----:B------:R-:W-:Y:S02]  /*1e40*/  USHF.R.U32.HI UR10, URZ, 0x4, UR16 ;  /* 0x00000004ff0a7899 */ /* 0x000fe40008011610 */
[----:B------:R-:W-:Y:S02]  /*1e50*/  USHF.R.U32.HI UR12, URZ, 0x4, UR12 ;  /* 0x00000004ff0c7899 */ /* 0x000fe4000801160c */
[----:B------:R-:W-:Y:S02]  /*1e60*/  USGXT.U32 UR10, UR10, 0xe ;  /* 0x0000000e0a0a789a */ /* 0x000fe40008000000 */
[----:B------:R-:W-:Y:S02]  /*1e70*/  USGXT.U32 UR12, UR12, 0xe ;  /* 0x0000000e0c0c789a */ /* 0x000fe40008000000 */
[----:B------:R-:W-:Y:S02]  /*1e80*/  UIADD3 UR16, UP0, UPT, UR10, 0x2, URZ ;  /* 0x000000020a107890 */ /* 0x000fe4000ff1e0ff */
[----:B------:R-:W-:Y:S01]  /*1e90*/  UIADD3 UR30, UP1, UPT, UR12, 0x80, URZ ;  /* 0x000000800c1e7890 */ /* 0x000fe2000ff3e0ff */
[----:B------:R-:W-:Y:S01]  /*1ea0*/  UMOV UR5, URZ ;  /* 0x000000ff00057c82 */ /* 0x000fe20008000000 */
[----:B------:R-:W-:Y:S01]  /*1eb0*/  UMOV UR6, URZ ;  /* 0x000000ff00067c82 */ /* 0x000fe20008000000 */
[----:B------:R-:W-:-:S02]  /*1ec0*/  UIADD3.X UR17, UPT, UPT, UR5, -0x7fffbfe0, URZ, UP0, !UPT ;  /* 0x8000402005117890 */ /* 0x000fc400087fe4ff */
[----:B------:R-:W-:Y:S01]  /*1ed0*/  UIADD3.X UR31, UPT, UPT, UR6, -0x7fffbfe0, URZ, UP1, !UPT ;  /* 0x80004020061f7890 */ /* 0x000fe20008ffe4ff */
[----:B------:R-:W-:Y:S01]  /*1ee0*/  UMOV UR32, 0x0 ;  /* 0x0000000000207882 */ /* 0x000fe20000000000 */
[----:B------:R-:W-:Y:S01]  /*1ef0*/  UMOV UR33, 0x8110010 ;  /* 0x0811001000217882 */ /* 0x000fe20000000000 */
[----:B------:R-:W-:Y:S01]  /*1f00*/  UMOV UR11, 0x80004020 ;  /* 0x80004020000b7882 */ /* 0x000fe20000000000 */
[----:B------:R-:W-:Y:S01]  /*1f10*/  UMOV UR13, 0x80004020 ;  /* 0x80004020000d7882 */ /* 0x000fe20000000000 */
[----:B------:R-:W-:Y:S01]  /*1f20*/  UMOV UR6, 0x0 ;  /* 0x0000000000067882 */ /* 0x000fe20000000000 */
[----:B------:R-:W-:Y:S01]  /*1f30*/  UMOV UR7, 0x8110010 ;  /* 0x0811001000077882 */ /* 0x000fe20000000000 */
[----:B------:R3:W-:Y:S02]  /*1f40*/  UTCQMMA gdesc[UR10], gdesc[UR12], tmem[UR23], tmem[UR32], idesc[UR33], UPT ;  /* 0x00ff200c0a0075ea */ /* 0x0007e4000b800317 */
[----:B------:R3:W-:Y:S01]  /*1f50*/  UTCQMMA gdesc[UR16], gdesc[UR30], tmem[UR23], tmem[UR6], idesc[UR7], UPT ;  /* 0x00ff061e100075ea */ /* 0x0007e2000b800317 */
[----:B------:R-:W-:-:S02]  /*1f60*/  NOP ;  /* 0x0000000000007918 */ /* 0x000fc40000000000 */
.L_x_60:
[----:B------:R-:W-:Y:S01]  /*1f70*/  ELECT P0, URZ, PT ;  /* 0x0000000000ff782f */ /* 0x000fe20003800000 */
[----:B---3--:R-:W-:-:S03]  /*1f80*/  UIADD3 UR6, UPT, UPT, UR28, 0x6010, URZ ;  /* 0x000060101c067890 */ /* 0x008fc6000fffe0ff */
[----:B------:R-:W-:Y:S01]  /*1f90*/  ISETP.LT.U32.AND P0, PT, R36, 0x20, P0 ;  /* 0x000000202400780c */ /* 0x000fe20000701070 */
[----:B------:R-:W-:-:S12]  /*1fa0*/  UMOV UR7, URZ ;  /* 0x000000ff00077c82 */ /* 0x000fd80008000000 */
[----:B------:R-:W-:Y:S01]  /*1fb0*/  VOTEU.ANY UP0, P0 ;  /* 0x0000000000ff7886 */ /* 0x000fe20000000100 */
[----:B------:R-:W-:-:S04]  /*1fc0*/  VOTEU.ANY UP1, P0 ;  /* 0x0000000000ff7886 */ /* 0x000fc80000020100 */
[----:B------:R-:W-:Y:S02]  /*1fd0*/  @UP0 UMOV UR6, UR6 ;  /* 0x0000000600060c82 */ /* 0x000fe40008000000 */
[----:B------:R3:W-:Y:S01]  /*1fe0*/  @UP1 UTCBAR [UR6], URZ ;  /* 0x000000ff060013e9 */ /* 0x0007e200080000ff */
[----:B------:R-:W-:Y:S06]  /*1ff0*/  BAR.SYNC.DEFER_BLOCKING 0x0 ;  /* 0x0000000000007b1d */ /* 0x000fec0000010000 */
[----:B------:R-:W4:Y:S02]  /*2000*/  SYNCS.PHASECHK.TRANS64.TRYWAIT P0, [UR28+0x6010], R2 ;  /* 0x00601002ff0075a7 */ /* 0x000f24000800111c */
[----:B---34-:R-:W-:Y:S05]  /*2010*/  @!P0 BRA `(.L_x_61) ;  /* 0x0000000400d88947 */ /* 0x018fea0003800000 */
.L_x_73:
[----:B------:R-:W-:Y:S02]  /*2020*/  UIADD3 UR9, UPT, UPT, UR9, 0x1, URZ ;  /* 0x0000000109097890 */ /* 0x000fe4000fffe0ff */
[----:B------:R-:W-:Y:S02]  /*2030*/  UIADD3 UR18, UPT, UPT, UR18, 0x40, URZ ;  /* 0x0000004012127890 */ /* 0x000fe4000fffe0ff */
[----:B------:R-:W-:-:S04]  /*2040*/  UISETP.NE.U32.AND UP0, UPT, UR9, 0x2, UPT ;  /* 0x000000020900788c */ /* 0x000fc8000bf05070 */
[----:B------:R-:W-:Y:S02]  /*2050*/  USEL UR5, URZ, 0x1, UP0 ;  /* 0x00000001ff057887 */ /* 0x000fe40008000000 */
[----:B------:R-:W-:Y:S02]  /*2060*/  USEL UR9, UR9, URZ, UP0 ;  /* 0x000000ff09097287 */ /* 0x000fe40008000000 */
[----:B--2---:R-:W-:Y:S02]  /*2070*/  UISETP.GE.AND UP0, UPT, UR18, UR29, UPT ;  /* 0x0000001d1200728c */ /* 0x004fe4000bf06270 */
[----:B------:R-:W-:-:S07]  /*2080*/  ULOP3.LUT UR4, UR4, UR5, URZ, 0x3c, !UPT ;  /* 0x0000000504047292 */ /* 0x000fce000f8e3cff */
[----:B------:R-:W-:Y:S05]  /*2090*/  BRA.U !UP0, `(.L_x_62) ;  /* 0xfffffff908ec7547 */ /* 0x000fea000b83ffff */
.L_x_55:
[----:B----4-:R-:W-:Y:S06]  /*20a0*/  BAR.SYNC.DEFER_BLOCKING 0x0 ;  /* 0x0000000000007b1d */ /* 0x010fec0000010000 */
[----:B------:R-:W-:Y:S04]  /*20b0*/  BSSY.RECONVERGENT B3, `(.L_x_63) ;  /* 0x0000004000037945 */ /* 0x000fe80003800200 */
[----:B------:R-:W-:Y:S05]  /*20c0*/  @P3 BRA `(.L_x_64) ;  /* 0x0000000000083947 */ /* 0x000fea0003800000 */
[----:B------:R-:W2:Y:S02]  /*20d0*/  SYNCS.CCTL.IV [UR8+0x6000] ;  /* 0x00600000ff0079b1 */ /* 0x000ea40008000008 */
[----:B--2---:R-:W2:Y:S02]  /*20e0*/  SYNCS.CCTL.IV [UR8+0x6010] ;  /* 0x00601000ff0079b1 */ /* 0x004ea40008000008 */
.L_x_64:
[----:B------:R-:W-:Y:S05]  /*20f0*/  BSYNC.RECONVERGENT B3 ;  /* 0x0000000000037941 */ /* 0x000fea0003800200 */
.L_x_63:
[----:B--2---:R-:W-:Y:S06]  /*2100*/  BAR.SYNC.DEFER_BLOCKING 0x0 ;  /* 0x0000000000007b1d */ /* 0x004fec0000010000 */
[----:B------:R-:W-:Y:S04]  /*2110*/  BSSY.RECONVERGENT B3, `(.L_x_65) ;  /* 0x0000004000037945 */ /* 0x000fe80003800200 */
[----:B------:R-:W-:Y:S05]  /*2120*/  @P3 BRA `(.L_x_66) ;  /* 0x0000000000083947 */ /* 0x000fea0003800000 */
[----:B------:R-:W2:Y:S02]  /*2130*/  SYNCS.CCTL.IV [UR8+0x6008] ;  /* 0x00600800ff0079b1 */ /* 0x000ea40008000008 */
[----:B--2---:R-:W2:Y:S02]  /*2140*/  SYNCS.CCTL.IV [UR8+0x6018] ;  /* 0x00601800ff0079b1 */ /* 0x004ea40008000008 */
.L_x_66:
[----:B------:R-:W-:Y:S05]  /*2150*/  BSYNC.RECONVERGENT B3 ;  /* 0x0000000000037941 */ /* 0x000fea0003800200 */
.L_x_65:
[----:B------:R-:W-:Y:S01]  /*2160*/  USHF.L.U32 UR4, UR22, 0x15, URZ ;  /* 0x0000001516047899 */ /* 0x000fe200080006ff */
[C---:B------:R-:W-:Y:S01]  /*2170*/  IMAD.SHL.U32 R2, R0.reuse, 0x8, RZ ;  /* 0x0000000800027824 */ /* 0x040fe200078e00ff */
[----:B------:R-:W-:Y:S01]  /*2180*/  USHF.L.U32 UR22, UR22, 0x3, URZ ;  /* 0x0000000316167899 */ /* 0x000fe200080006ff */
[----:B------:R-:W-:Y:S01]  /*2190*/  SHF.R.U32.HI R3, RZ, 0x2, R0 ;  /* 0x00000002ff037819 */ /* 0x000fe20000011600 */
[----:B------:R-:W-:Y:S01]  /*21a0*/  ULOP3.LUT UR4, UR4, 0x600000, URZ, 0xc0, !UPT ;  /* 0x0060000004047892 */ /* 0x000fe2000f8ec0ff */
[----:B------:R-:W-:Y:S01]  /*21b0*/  IMAD.SHL.U32 R0, R0, 0x40, RZ ;  /* 0x0000004000007824 */ /* 0x000fe200078e00ff */
[----:B------:R-:W-:Y:S01]  /*21c0*/  ULOP3.LUT UR22, UR22, 0x20, URZ, 0xc0, !UPT ;  /* 0x0000002016167892 */ /* 0x000fe2000f8ec0ff */
[----:B------:R-:W-:Y:S02]  /*21d0*/  LOP3.LUT R2, R2, 0x30, RZ, 0xc0, !PT ;  /* 0x0000003002027812 */ /* 0x000fe400078ec0ff */
[----:B------:R-:W-:Y:S01]  /*21e0*/  ELECT P0, URZ, PT ;  /* 0x0000000000ff782f */ /* 0x000fe20003800000 */
[----:B------:R-:W-:Y:S01]  /*21f0*/  UIADD3 UR4, UPT, UPT, UR22, UR4, UR23 ;  /* 0x0000000416047290 */ /* 0x000fe2000fffe017 */
[----:B------:R-:W-:Y:S01]  /*2200*/  LOP3.LUT R3, R2, 0x20, R3, 0x78, !PT ;  /* 0x0000002002037812 */ /* 0x000fe200078e7803 */
[----:B------:R-:W-:Y:S01]  /*2210*/  UMOV UR9, UR14 ;  /* 0x0000000e00097c82 */ /* 0x000fe20008000000 */
[----:B------:R-:W-:Y:S01]  /*2220*/  ISETP.LT.U32.AND P0, PT, R36, 0x20, P0 ;  /* 0x000000202400780c */ /* 0x000fe20000701070 */
[----:B------:R-:W-:Y:S01]  /*2230*/  UMOV UR10, UR19 ;  /* 0x00000013000a7c82 */ /* 0x000fe20008000000 */
[----:B------:R-:W-:-:S04]  /*2240*/  LOP3.LUT R0, R3, 0x1fc0, R0, 0xf8, !PT ;  /* 0x00001fc003007812 */ /* 0x000fc800078ef800 */
[----:B-----5:R-:W3:Y:S01]  /*2250*/  LDTM.x32 R4, tmem[UR4] ;  /* 0x00000004000479ee */ /* 0x020ee200082c0000 */
[----:B------:R-:W-:Y:S01]  /*2260*/  LOP3.LUT R2, R0, 0x10, RZ, 0x3c, !PT ;  /* 0x0000001000027812 */ /* 0x000fe200078e3cff */
[----:B------:R-:W-:-:S05]  /*2270*/  NOP ;  /* 0x0000000000007918 */ /* 0x000fca0000000000 */
[----:B---3--:R-:W-:Y:S01]  /*2280*/  VOTEU.ANY UP1, P0 ;  /* 0x0000000000ff7886 */ /* 0x008fe20000020100 */
[----:B------:R-:W-:Y:S01]  /*2290*/  VOTEU.ANY UP0, P0 ;  /* 0x0000000000ff7886 */ /* 0x000fe20000000100 */
[----:B------:R-:W-:Y:S02]  /*22a0*/  F2FP.SATFINITE.E4M3.F32.PACK_AB_MERGE_C R6, R7, R6, RZ ;  /* 0x000000060706723e */ /* 0x000fe400048070ff */
[----:B------:R-:W-:Y:S02]  /*22b0*/  F2FP.SATFINITE.E4M3.F32.PACK_AB_MERGE_C R10, R11, R10, RZ ;  /* 0x0000000a0b0a723e */ /* 0x000fe400048070ff */
[----:B------:R-:W-:Y:S02]  /*22c0*/  F2FP.SATFINITE.E4M3.F32.PACK_AB_MERGE_C R14, R15, R14, RZ ;  /* 0x0000000e0f0e723e */ /* 0x000fe400048070ff */
[----:B------:R-:W-:Y:S02]  /*22d0*/  F2FP.SATFINITE.E4M3.F32.PACK_AB_MERGE_C R7, R19, R18, RZ ;  /* 0x000000121307723e */ /* 0x000fe400048070ff */
[----:B------:R-:W-:-:S02]  /*22e0*/  F2FP.SATFINITE.E4M3.F32.PACK_AB_MERGE_C R22, R23, R22, RZ ;  /* 0x000000161716723e */ /* 0x000fc400048070ff */
[----:B------:R-:W-:Y:S02]  /*22f0*/  F2FP.SATFINITE.E4M3.F32.PACK_AB_MERGE_C R26, R27, R26, RZ ;  /* 0x0000001a1b1a723e */ /* 0x000fe400048070ff */
[----:B------:R-:W-:Y:S02]  /*2300*/  F2FP.SATFINITE.E4M3.F32.PACK_AB_MERGE_C R30, R31, R30, RZ ;  /* 0x0000001e1f1e723e */ /* 0x000fe400048070ff */
[----:B------:R-:W-:Y:S02]  /*2310*/  F2FP.SATFINITE.E4M3.F32.PACK_AB_MERGE_C R34, R35, R34, RZ ;  /* 0x000000222322723e */ /* 0x000fe400048070ff */
[----:B------:R-:W-:Y:S02]  /*2320*/  F2FP.SATFINITE.E4M3.F32.PACK_AB_MERGE_C R4, R5, R4, R6 ;  /* 0x000000040504723e */ /* 0x000fe40004807006 */
[----:B------:R-:W-:Y:S02]  /*2330*/  F2FP.SATFINITE.E4M3.F32.PACK_AB_MERGE_C R5, R9, R8, R10 ;  /* 0x000000080905723e */ /* 0x000fe4000480700a */
[----:B------:R-:W-:-:S02]  /*2340*/  F2FP.SATFINITE.E4M3.F32.PACK_AB_MERGE_C R6, R13, R12, R14 ;  /* 0x0000000c0d06723e */ /* 0x000fc4000480700e */
[----:B------:R-:W-:Y:S02]  /*2350*/  F2FP.SATFINITE.E4M3.F32.PACK_AB_MERGE_C R7, R17, R16, R7 ;  /* 0x000000101107723e */ /* 0x000fe40004807007 */
[----:B------:R-:W-:Y:S02]  /*2360*/  F2FP.SATFINITE.E4M3.F32.PACK_AB_MERGE_C R20, R21, R20, R22 ;  /* 0x000000141514723e */ /* 0x000fe40004807016 */
[----:B------:R-:W-:Y:S01]  /*2370*/  F2FP.SATFINITE.E4M3.F32.PACK_AB_MERGE_C R21, R25, R24, R26 ;  /* 0x000000181915723e */ /* 0x000fe2000480701a */
[----:B--2---:R2:W-:Y:S01]  /*2380*/  STS.128 [R0+UR8], R4 ;  /* 0x0000000400007988 */ /* 0x0045e20008000c08 */
[----:B------:R-:W-:Y:S02]  /*2390*/  F2FP.SATFINITE.E4M3.F32.PACK_AB_MERGE_C R22, R29, R28, R30 ;  /* 0x0000001c1d16723e */ /* 0x000fe4000480701e */
[----:B------:R-:W-:-:S05]  /*23a0*/  F2FP.SATFINITE.E4M3.F32.PACK_AB_MERGE_C R23, R33, R32, R34 ;  /* 0x000000202117723e */ /* 0x000fca0004807022 */
[----:B------:R2:W-:Y:S01]  /*23b0*/  STS.128 [R2+UR8], R20 ;  /* 0x0000001402007988 */ /* 0x0005e20008000c08 */
[----:B------:R3:W-:Y:S06]  /*23c0*/  MEMBAR.ALL.CTA ;  /* 0x0000000000007992 */ /* 0x0007ec0000008000 */
[----:B---3--:R-:W3:Y:S02]  /*23d0*/  FENCE.VIEW.ASYNC.S ;  /* 0x00000000000073c6 */ /* 0x008ee40000000000 */
[----:B---3--:R-:W-:Y:S06]  /*23e0*/  BAR.SYNC.DEFER_BLOCKING 0x0 ;  /* 0x0000000000007b1d */ /* 0x008fec0000010000 */
[----:B------:R2:W-:Y:S01]  /*23f0*/  @UP1 UTMASTG.2D [UR8], [UR20] ;  /* 0x00000008140013b5 */ /* 0x0005e20008008000 */
[----:B------:R0:W-:Y:S01]  /*2400*/  UTMACMDFLUSH ;  /* 0x00000000000079b7 */ /* 0x0001e20000000000 */
[----:B------:R-:W-:-:S04]  /*2410*/  DEPBAR.LE SB0, 0x0 ;  /* 0x000080000000791a */ /* 0x000fc80000000000 */
[----:B------:R-:W-:Y:S08]  /*2420*/  BAR.SYNC.DEFER_BLOCKING 0x0 ;  /* 0x0000000000007b1d */ /* 0x000ff00000010000 */
[----:B------:R-:W-:Y:S06]  /*2430*/  BAR.SYNC.DEFER_BLOCKING 0x0 ;  /* 0x0000000000007b1d */ /* 0x000fec0000010000 */
[----:B--2---:R-:W-:Y:S05]  /*2440*/  @P2 BRA `(.L_x_67) ;  /* 0x0000000000a02947 */ /* 0x004fea0003800000 */
[----:B------:R-:W2:Y:S01]  /*2450*/  S2UR UR5, SR_CgaCtaId ;  /* 0x00000000000579c3 */ /* 0x000ea20000008800 */
[----:B------:R-:W-:Y:S01]  /*2460*/  NOP ;  /* 0x0000000000007918 */ /* 0x000fe20000000000 */
[----:B------:R-:W-:Y:S01]  /*2470*/  UMOV UR4, 0x50 ;  /* 0x0000005000047882 */ /* 0x000fe20000000000 */
[----:B------:R-:W-:Y:S02]  /*2480*/  IMAD.U32 R0, RZ, RZ, UR23 ;  /* 0x00000017ff007e24 */ /* 0x000fe4000f8e00ff */
[----:B------:R-:W-:Y:S02]  /*2490*/  IMAD.MOV.U32 R3, RZ, RZ, 0x3 ;  /* 0x00000003ff037424 */ /* 0x000fe400078e00ff */
[----:B------:R-:W-:Y:S01]  /*24a0*/  IMAD.MOV.U32 R7, RZ, RZ, 0x1 ;  /* 0x00000001ff077424 */ /* 0x000fe200078e00ff */
[----:B------:R-:W-:-:S04]  /*24b0*/  LOP3.LUT R0, R0, 0xffff, RZ, 0xc0, !PT ;  /* 0x0000ffff00007812 */ /* 0x000fc800078ec0ff */
[----:B------:R-:W-:-:S05]  /*24c0*/  SHF.R.U32.HI R0, RZ, 0x5, R0 ;  /* 0x00000005ff007819 */ /* 0x000fca0000011600 */
[----:B------:R-:W-:Y:S01]  /*24d0*/  VIADD R2, R0, 0x10 ;  /* 0x0000001000027836 */ /* 0x000fe20000000000 */
[----:B------:R-:W-:Y:S01]  /*24e0*/  SHF.L.U32 R0, R3, R0, RZ ;  /* 0x0000000003007219 */ /* 0x000fe200000006ff */
[----:B--2---:R-:W-:-:S03]  /*24f0*/  ULEA UR6, UR5, UR4, 0x18 ;  /* 0x0000000405067291 */ /* 0x004fc6000f8ec0ff */
[----:B------:R-:W-:-:S04]  /*2500*/  SHF.L.U32 R3, R7, R2, RZ ;  /* 0x0000000207037219 */ /* 0x000fc800000006ff */
[----:B------:R-:W-:Y:S02]  /*2510*/  LOP3.LUT R0, R3, R0, RZ, 0xfc, !PT ;  /* 0x0000000003007212 */ /* 0x000fe400078efcff */
[----:B------:R-:W2:Y:S02]  /*2520*/  LDS R5, [UR6] ;  /* 0x00000006ff057984 */ /* 0x000ea40008000800 */
[C---:B------:R-:W-:Y:S02]  /*2530*/  LOP3.LUT R2, R0.reuse, 0xffff, RZ, 0xc0, !PT ;  /* 0x0000ffff00027812 */ /* 0x040fe400078ec0ff */
[----:B--2---:R-:W-:-:S04]  /*2540*/  LOP3.LUT R3, R0, 0xffff, R5, 0x80, !PT ;  /* 0x0000ffff00037812 */ /* 0x004fc800078e8005 */
[----:B------:R-:W-:-:S13]  /*2550*/  ISETP.NE.AND P0, PT, R3, R2, PT ;  /* 0x000000020300720c */ /* 0x000fda0003f05270 */
[----:B------:R-:W-:Y:S05]  /*2560*/  @P0 BRA `(.L_x_68) ;  /* 0x0000000000500947 */ /* 0x000fea0003800000 */
[----:B------:R-:W-:Y:S02]  /*2570*/  SHF.R.U32.HI R5, RZ, 0x10, R5 ;  /* 0x00000010ff057819 */ /* 0x000fe40000011605 */
[----:B------:R-:W-:-:S04]  /*2580*/  SHF.R.U32.HI R2, RZ, 0x10, R0 ;  /* 0x00000010ff027819 */ /* 0x000fc80000011600 */
[----:B------:R-:W-:-:S04]  /*2590*/  LOP3.LUT R5, R5, R2, RZ, 0xc0, !PT ;  /* 0x0000000205057212 */ /* 0x000fc800078ec0ff */
[----:B------:R-:W-:-:S13]  /*25a0*/  ISETP.NE.AND P0, PT, R5, R2, PT ;  /* 0x000000020500720c */ /* 0x000fda0003f05270 */
[----:B------:R-:W-:Y:S05]  /*25b0*/  @P0 BRA `(.L_x_69) ;  /* 0x0000000000300947 */ /* 0x000fea0003800000 */
[----:B------:R-:W-:Y:S01]  /*25c0*/  R2UR UR4, R0 ;  /* 0x00000000000472ca */ /* 0x000fe200000e0000 */
[----:B------:R-:W-:Y:S01]  /*25d0*/  VOTEU.ANY UR5, UPT, PT ;  /* 0x0000000000057886 */ /* 0x000fe200038e0100 */
[----:B------:R-:W2:Y:S01]  /*25e0*/  S2R R0, SR_LANEID ;  /* 0x0000000000007919 */ /* 0x000ea20000000000 */
[----:B------:R-:W-:-:S10]  /*25f0*/  UFLO.U32 UR5, UR5 ;  /* 0x00000005000572bd */ /* 0x000fd400080e0000 */
[----:B------:R-:W-:-:S06]  /*2600*/  ULOP3.LUT UR4, URZ, UR4, URZ, 0x33, !UPT ;  /* 0x00000004ff047292 */ /* 0x000fcc000f8e33ff */
[----:B------:R-:W-:-:S04]  /*2610*/  IMAD.U32 R2, RZ, RZ, UR4 ;  /* 0x00000004ff027e24 */ /* 0x000fc8000f8e00ff */
[----:B------:R-:W3:Y:S02]  /*2620*/  REDUX UR7, R2 ;  /* 0x00000000020773c4 */ /* 0x000ee40000000000 */
[----:B------:R4:W-:Y:S01]  /*2630*/  UTCATOMSWS.AND URZ, UR4 ;  /* 0x0000000400ff79e3 */ /* 0x0009e20008000000 */
[----:B--2---:R-:W-:Y:S01]  /*2640*/  ISETP.EQ.U32.AND P0, PT, R0, UR5, PT ;  /* 0x0000000500007c0c */ /* 0x004fe2000bf02070 */
[----:B---3--:R-:W-:-:S12]  /*2650*/  IMAD.U32 R0, RZ, RZ, UR7 ;  /* 0x00000007ff007e24 */ /* 0x008fd8000f8e00ff */
[----:B------:R4:W-:Y:S01]  /*2660*/  @P0 ATOMS.AND RZ, [UR6], R0 ;  /* 0x00000000ffff098c */ /* 0x0009e2000a800006 */
[----:B------:R-:W-:Y:S05]  /*2670*/  BRA `(.L_x_67) ;  /* 0x0000000000147947 */ /* 0x000fea0003800000 */
.L_x_69:
[----:B------:R-:W-:-:S07]  /*2680*/  MOV R2, 0x26a0 ;  /* 0x000026a000027802 */ /* 0x000fce0000000f00 */
[----:B-1----:R-:W-:Y:S05]  /*2690*/  CALL.REL.NOINC `($__internal_0_$__cuda_sm10x_tcgen05_guardrail_trap_col_being_dealloced_not_returned_by_alloc) ;  /* 0x0000000000447944 */ /* 0x002fea0003c00000 */
[----:B------:R-:W-:Y:S05]  /*26a0*/  BRA `(.L_x_67) ;  /* 0x0000000000087947 */ /* 0x000fea0003800000 */
.L_x_68:
[----:B------:R-:W-:-:S07]  /*26b0*/  MOV R2, 0x26d0 ;  /* 0x000026d000027802 */ /* 0x000fce0000000f00 */
[----:B-1----:R-:W-:Y:S05]  /*26c0*/  CALL.REL.NOINC `($__internal_2_$__cuda_sm10x_tcgen05_guardrail_trap_unallocated_columns_being_dealloced) ;  /* 0x0000000000507944 */ /* 0x002fea0003c00000 */
.L_x_67:
[----:B------:R-:W-:Y:S01]  /*26d0*/  NOP ;  /* 0x0000000000007918 */ /* 0x000fe20000000000 */
[----:B----4-:R-:W-:Y:S05]  /*26e0*/  EXIT ;  /* 0x000000000000794d */ /* 0x010fea0003800000 */
.L_x_56:
[----:B------:R-:W2:Y:S02]  /*26f0*/  SYNCS.PHASECHK.TRANS64.TRYWAIT P0, [UR8+0x6000], RZ ;  /* 0x006000ffff0075a7 */ /* 0x000ea40008001108 */
[----:B--2---:R-:W-:Y:S05]  /*2700*/  @!P0 BRA `(.L_x_56) ;  /* 0xfffffffc00f88947 */ /* 0x004fea000383ffff */
[----:B------:R-:W-:Y:S05]  /*2710*/  BRA `(.L_x_70) ;  /* 0xfffffff000b07947 */ /* 0x000fea000383ffff */
.L_x_58:
[----:B------:R-:W2:Y:S02]  /*2720*/  SYNCS.PHASECHK.TRANS64.TRYWAIT P1, [UR8+0x6010], RZ ;  /* 0x006010ffff0075a7 */ /* 0x000ea40008021108 */
[----:B--2---:R-:W-:Y:S05]  /*2730*/  @!P1 BRA `(.L_x_58) ;  /* 0xfffffffc00f89947 */ /* 0x004fea000383ffff */
[----:B------:R-:W-:Y:S05]  /*2740*/  BRA `(.L_x_71) ;  /* 0xfffffff4002c7947 */ /* 0x000fea000383ffff */
.L_x_59:
[----:B------:R-:W3:Y:S02]  /*2750*/  SYNCS.PHASECHK.TRANS64.TRYWAIT P0, [UR28+0x6000], R2 ;  /* 0x00600002ff0075a7 */ /* 0x000ee4000800111c */
[----:B---3--:R-:W-:Y:S05]  /*2760*/  @!P0 BRA `(.L_x_59) ;  /* 0xfffffffc00f88947 */ /* 0x008fea000383ffff */
[----:B------:R-:W-:Y:S05]  /*2770*/  BRA `(.L_x_72) ;  /* 0xfffffff400ac7947 */ /* 0x000fea000383ffff */
.L_x_61:
[----:B------:R-:W3:Y:S02]  /*2780*/  SYNCS.PHASECHK.TRANS64.TRYWAIT P0, [UR28+0x6010], R2 ;  /* 0x00601002ff0075a7 */ /* 0x000ee4000800111c */
[----:B---3--:R-:W-:Y:S05]  /*2790*/  @!P0 BRA `(.L_x_61) ;  /* 0xfffffffc00f88947 */ /* 0x008fea000383ffff */
[----:B------:R-:W-:Y:S05]  /*27a0*/  BRA `(.L_x_73) ;  /* 0xfffffff8001c7947 */ /* 0x000fea000383ffff */
        .weak           $__internal_0_$__cuda_sm10x_tcgen05_guardrail_trap_col_being_dealloced_not_returned_by_alloc
        .type           $__internal_0_$__cuda_sm10x_tcgen05_guardrail_trap_col_being_dealloced_not_returned_by_alloc,@function
        .size           $__internal_0_$__cuda_sm10x_tcgen05_guardrail_trap_col_being_dealloced_not_returned_by_alloc,($__internal_1_$__cuda_sm10x_tcgen05_guardrail_trap_phase_invalid_during_alloc - $__internal_0_$__cuda_sm10x_tcgen05_guardrail_trap_col_being_dealloced_not_returned_by_alloc)
$__internal_0_$__cuda_sm10x_tcgen05_guardrail_trap_col_being_dealloced_not_returned_by_alloc:
[----:B------:R-:W-:Y:S05]  /*27b0*/  BPT.TRAP 0x1 ;  /* 0x000000040000795c */ /* 0x000fea0000300000 */
[----:B------:R-:W-:-:S04]  /*27c0*/  IMAD.MOV.U32 R3, RZ, RZ, 0x0 ;  /* 0x00000000ff037424 */ /* 0x000fc800078e00ff */
[----:B------:R-:W-:Y:S05]  /*27d0*/  RET.REL.NODEC R2 `(gluon_tcgen05) ;  /* 0xffffffd802087950 */ /* 0x000fea0003c3ffff */
        .weak           $__internal_1_$__cuda_sm10x_tcgen05_guardrail_trap_phase_invalid_during_alloc
        .type           $__internal_1_$__cuda_sm10x_tcgen05_guardrail_trap_phase_invalid_during_alloc,@function
        .size           $__internal_1_$__cuda_sm10x_tcgen05_guardrail_trap_phase_invalid_during_alloc,($__internal_2_$__cuda_sm10x_tcgen05_guardrail_trap_unallocated_columns_being_dealloced - $__internal_1_$__cuda_sm10x_tcgen05_guardrail_trap_phase_invalid_during_alloc)
$__internal_1_$__cuda_sm10x_tcgen05_guardrail_trap_phase_invalid_during_alloc:
[----:B------:R-:W-:Y:S05]  /*27e0*/  BPT.TRAP 0x1 ;  /* 0x000000040000795c */ /* 0x000fea0000300000 */
[----:B------:R-:W-:-:S04]  /*27f0*/  IMAD.MOV.U32 R3, RZ, RZ, 0x0 ;  /* 0x00000000ff037424 */ /* 0x000fc800078e00ff */
[----:B------:R-:W-:Y:S05]  /*2800*/  RET.REL.NODEC R2 `(gluon_tcgen05) ;  /* 0xffffffd402fc7950 */ /* 0x000fea0003c3ffff */
        .weak           $__internal_2_$__cuda_sm10x_tcgen05_guardrail_trap_unallocated_columns_being_dealloced
        .type           $__internal_2_$__cuda_sm10x_tcgen05_guardrail_trap_unallocated_columns_being_dealloced,@function
        .size           $__internal_2_$__cuda_sm10x_tcgen05_guardrail_trap_unallocated_columns_being_dealloced,(.L_x_77 - $__internal_2_$__cuda_sm10x_tcgen05_guardrail_trap_unallocated_columns_being_dealloced)
$__internal_2_$__cuda_sm10x_tcgen05_guardrail_trap_unallocated_columns_being_dealloced:
[----:B------:R-:W-:Y:S05]  /*2810*/  BPT.TRAP 0x1 ;  /* 0x000000040000795c */ /* 0x000fea0000300000 */
[----:B------:R-:W-:-:S04]  /*2820*/  IMAD.MOV.U32 R3, RZ, RZ, 0x0 ;  /* 0x00000000ff037424 */ /* 0x000fc800078e00ff */
[----:B------:R-:W-:Y:S05]  /*2830*/  RET.REL.NODEC R2 `(gluon_tcgen05) ;  /* 0xffffffd402f07950 */ /* 0x000fea0003c3ffff */
.L_x_74:
[----:B------:R-:W-:-:S00]  /*2840*/  BRA `(.L_x_74) ;  /* 0xfffffffc00fc7947 */ /* 0x000fc0000383ffff */
[----:B------:R-:W-:-:S00]  /*2850*/  NOP ;  /* 0x0000000000007918 */ /* 0x000fc00000000000 */
        /* <DEDUP_REMOVED lines=10> */
.L_x_77:


//--------------------- .nv.shared.gluon_tcgen05  --------------------------
	.section	.nv.shared.gluon_tcgen05,"aw",@nobits
	.sectionflags	@""
	.align	16
	.zero		1024


//--------------------- .nv.shared.reserved.0     --------------------------
	.section	.nv.shared.reserved.0,"aw",@nobits
	.align	8
	.weak		__nv_reservedSMEM_offset_0_alias
	.size		__nv_reservedSMEM_offset_0_alias, 0, 64
	.other		__nv_reservedSMEM_offset_0_alias,@"STO_CUDA_RESERVED_SHARED STV_DEFAULT"
__nv_reservedSMEM_offset_0_alias:
	.zero		0
.nv.shared.reserved.0:
	.zero		64
	.weak		__nv_reservedSMEM_allocation_phase
	.type		__nv_reservedSMEM_allocation_phase,@object
	.size		__nv_reservedSMEM_allocation_phase,(.L_0 - __nv_reservedSMEM_allocation_phase)
__nv_reservedSMEM_allocation_phase:
	.zero		1
.L_0:
	.zero		7
	.weak		__nv_reservedSMEM_devtool_atexit_pc
	.type		__nv_reservedSMEM_devtool_atexit_pc,@object
	.size		__nv_reservedSMEM_devtool_atexit_pc,(__nv_reservedSMEM_allocation_mask - __nv_reservedSMEM_devtool_atexit_pc)
__nv_reservedSMEM_devtool_atexit_pc:
	.zero		8
	.weak		__nv_reservedSMEM_allocation_mask
	.type		__nv_reservedSMEM_allocation_mask,@object
	.size		__nv_reservedSMEM_allocation_mask,(.L_2 - __nv_reservedSMEM_allocation_mask)
__nv_reservedSMEM_allocation_mask:
	.zero		4
.L_2:


//--------------------- .nv.constant0.gluon_tcgen05 --------------------------
	.section	.nv.constant0.gluon_tcgen05,"a",@progbits
	.sectionflags	@""
	.align	4
.nv.constant0.gluon_tcgen05:
	.zero		976


//--------------------- SYMBOLS --------------------------

	.type		.nv.reservedSmem.offset0,@object
	.size		.nv.reservedSmem.offset0,0x4
	.type		.nv.reservedSmem.cap,@object
	.size		.nv.reservedSmem.cap,0x4
